//
// Generated by NVIDIA NVVM Compiler
//
// Compiler Build ID: CL-36424714
// Cuda compilation tools, release 13.0, V13.0.88
// Based on NVVM 20.0.0
//

.version 9.0
.target sm_100
.address_size 64

	// .globl	_Z18compute_mandelbrotiiddddjPjm

.visible .entry _Z18compute_mandelbrotiiddddjPjm(
	.param .u32 _Z18compute_mandelbrotiiddddjPjm_param_0,
	.param .u32 _Z18compute_mandelbrotiiddddjPjm_param_1,
	.param .f64 _Z18compute_mandelbrotiiddddjPjm_param_2,
	.param .f64 _Z18compute_mandelbrotiiddddjPjm_param_3,
	.param .f64 _Z18compute_mandelbrotiiddddjPjm_param_4,
	.param .f64 _Z18compute_mandelbrotiiddddjPjm_param_5,
	.param .u32 _Z18compute_mandelbrotiiddddjPjm_param_6,
	.param .u64 .ptr .align 1 _Z18compute_mandelbrotiiddddjPjm_param_7,
	.param .u64 _Z18compute_mandelbrotiiddddjPjm_param_8
)
{
	.reg .pred 	%p<8>;
	.reg .b32 	%r<20>;
	.reg .b64 	%rd<5>;
	.reg .b64 	%fd<41>;

	ld.param.u32 	%r9, [_Z18compute_mandelbrotiiddddjPjm_param_0];
	ld.param.u32 	%r10, [_Z18compute_mandelbrotiiddddjPjm_param_1];
	ld.param.f64 	%fd7, [_Z18compute_mandelbrotiiddddjPjm_param_2];
	ld.param.f64 	%fd8, [_Z18compute_mandelbrotiiddddjPjm_param_3];
	ld.param.f64 	%fd9, [_Z18compute_mandelbrotiiddddjPjm_param_4];
	ld.param.f64 	%fd10, [_Z18compute_mandelbrotiiddddjPjm_param_5];
	ld.param.u32 	%r7, [_Z18compute_mandelbrotiiddddjPjm_param_6];
	ld.param.u64 	%rd1, [_Z18compute_mandelbrotiiddddjPjm_param_7];
	mov.u32 	%r11, %tid.x;
	mov.u32 	%r12, %ctaid.x;
	mov.u32 	%r13, %ntid.x;
	mad.lo.s32 	%r1, %r12, %r13, %r11;
	sub.f64 	%fd11, %fd7, %fd8;
	abs.f64 	%fd12, %fd11;
	cvt.rn.f64.s32 	%fd13, %r9;
	div.rn.f64 	%fd14, %fd12, %fd13;
	sub.f64 	%fd15, %fd9, %fd10;
	abs.f64 	%fd16, %fd15;
	cvt.rn.f64.s32 	%fd17, %r10;
	div.rn.f64 	%fd18, %fd16, %fd17;
	div.u32 	%r14, %r1, %r9;
	mul.lo.s32 	%r15, %r14, %r9;
	sub.s32 	%r16, %r1, %r15;
	cvt.rn.f64.u32 	%fd19, %r16;
	fma.rn.f64 	%fd1, %fd14, %fd19, %fd7;
	cvt.rn.f64.u32 	%fd20, %r14;
	fma.rn.f64 	%fd2, %fd18, %fd20, %fd9;
	setp.eq.s32 	%p1, %r7, 0;
	mov.b32 	%r19, -1;
	@%p1 bra 	$L__BB0_5;
	add.s32 	%r19, %r7, -1;
	mov.b32 	%r18, 0;
	mov.f64 	%fd39, 0d0000000000000000;
	mov.f64 	%fd40, %fd39;
$L__BB0_2:
	abs.f64 	%fd22, %fd39;
	abs.f64 	%fd23, %fd40;
	setp.gt.f64 	%p2, %fd22, %fd23;
	selp.f64 	%fd24, %fd22, %fd23, %p2;
	selp.f64 	%fd25, %fd23, %fd22, %p2;
	div.rn.f64 	%fd26, %fd25, %fd24;
	fma.rn.f64 	%fd27, %fd26, %fd26, 0d3FF0000000000000;
	sqrt.rn.f64 	%fd28, %fd27;
	mul.f64 	%fd29, %fd24, %fd28;
	setp.eq.f64 	%p3, %fd24, 0d0000000000000000;
	setp.gt.f64 	%p4, %fd24, 0d7FEFFFFFFFFFFFFF;
	setp.gt.f64 	%p5, %fd25, 0d7FEFFFFFFFFFFFFF;
	add.f64 	%fd30, %fd22, %fd23;
	selp.f64 	%fd31, %fd30, %fd29, %p4;
	selp.f64 	%fd32, %fd30, %fd31, %p3;
	selp.f64 	%fd33, %fd30, %fd32, %p5;
	setp.geu.f64 	%p6, %fd33, 0d4000000000000000;
	@%p6 bra 	$L__BB0_4;
	mul.f64 	%fd34, %fd39, %fd39;
	mul.f64 	%fd35, %fd40, %fd40;
	sub.f64 	%fd36, %fd34, %fd35;
	mul.f64 	%fd37, %fd39, %fd40;
	fma.rn.f64 	%fd38, %fd39, %fd40, %fd37;
	add.f64 	%fd39, %fd1, %fd36;
	add.f64 	%fd40, %fd2, %fd38;
	add.s32 	%r18, %r18, 1;
	setp.eq.s32 	%p7, %r18, %r7;
	@%p7 bra 	$L__BB0_5;
	bra.uni 	$L__BB0_2;
$L__BB0_4:
	add.s32 	%r19, %r18, -1;
$L__BB0_5:
	cvta.to.global.u64 	%rd2, %rd1;
	mul.wide.u32 	%rd3, %r1, 4;
	add.s64 	%rd4, %rd2, %rd3;
	st.global.u32 	[%rd4], %r19;
	ret;

}
	// .globl	_Z14apply_colormapPKjjPKhmPhm
.visible .entry _Z14apply_colormapPKjjPKhmPhm(
	.param .u64 .ptr .align 1 _Z14apply_colormapPKjjPKhmPhm_param_0,
	.param .u32 _Z14apply_colormapPKjjPKhmPhm_param_1,
	.param .u64 .ptr .align 1 _Z14apply_colormapPKjjPKhmPhm_param_2,
	.param .u64 _Z14apply_colormapPKjjPKhmPhm_param_3,
	.param .u64 .ptr .align 1 _Z14apply_colormapPKjjPKhmPhm_param_4,
	.param .u64 _Z14apply_colormapPKjjPKhmPhm_param_5
)
{
	.reg .pred 	%p<2>;
	.reg .b16 	%rs<4>;
	.reg .b32 	%r<8>;
	.reg .b64 	%rd<27>;

	ld.param.u64 	%rd10, [_Z14apply_colormapPKjjPKhmPhm_param_0];
	ld.param.u32 	%rd2, [_Z14apply_colormapPKjjPKhmPhm_param_1];
	ld.param.u64 	%rd6, [_Z14apply_colormapPKjjPKhmPhm_param_2];
	ld.param.u64 	%rd7, [_Z14apply_colormapPKjjPKhmPhm_param_3];
	ld.param.u64 	%rd8, [_Z14apply_colormapPKjjPKhmPhm_param_4];
	ld.param.u64 	%rd9, [_Z14apply_colormapPKjjPKhmPhm_param_5];
	cvta.to.global.u64 	%rd11, %rd10;
	mov.u32 	%r2, %tid.x;
	mov.u32 	%r3, %ctaid.x;
	mov.u32 	%r4, %ntid.x;
	mad.lo.s32 	%r1, %r3, %r4, %r2;
	mul.wide.u32 	%rd12, %r1, 4;
	add.s64 	%rd13, %rd11, %rd12;
	ld.global.u32 	%rd14, [%rd13];
	mul.lo.s64 	%rd1, %rd7, %rd14;
	and.b64  	%rd15, %rd1, -4294967296;
	setp.ne.s64 	%p1, %rd15, 0;
	@%p1 bra 	$L__BB1_2;
	cvt.u32.u64 	%r5, %rd2;
	cvt.u32.u64 	%r6, %rd1;
	div.u32 	%r7, %r6, %r5;
	cvt.u64.u32 	%rd26, %r7;
	bra.uni 	$L__BB1_3;
$L__BB1_2:
	div.u64 	%rd26, %rd1, %rd2;
$L__BB1_3:
	cvt.u64.u32 	%rd16, %r1;
	and.b64  	%rd17, %rd26, 255;
	cvta.to.global.u64 	%rd18, %rd6;
	add.s64 	%rd19, %rd18, %rd17;
	ld.global.u8 	%rs1, [%rd19];
	cvta.to.global.u64 	%rd20, %rd8;
	add.s64 	%rd21, %rd20, %rd16;
	st.global.u8 	[%rd21], %rs1;
	add.s64 	%rd22, %rd19, %rd7;
	ld.global.u8 	%rs2, [%rd22];
	add.s64 	%rd23, %rd21, %rd9;
	st.global.u8 	[%rd23], %rs2;
	add.s64 	%rd24, %rd22, %rd7;
	ld.global.u8 	%rs3, [%rd24];
	add.s64 	%rd25, %rd23, %rd9;
	st.global.u8 	[%rd25], %rs3;
	ret;

}


// ===== COMPILED SASS (sm_100) =====

	.target	sm_100

	.elftype	@"ET_EXEC"


//--------------------- .note.nv.tkinfo           --------------------------
	.section	.note.nv.tkinfo,"",@"SHT_NOTE"
	.sectionflags	@"SHF_NOTE_NV_TKINFO"
	.tkinfo
        /*0018*/ 	.word	0x00000002
        /*0030*/ 	.string	""
        /*0030*/ 	.string	"ptxas"
        /*0030*/ 	.string	"Cuda compilation tools, release 13.0, V13.0.88"
        /*0030*/ 	.string	"Build cuda_13.0.r13.0/compiler.36424714_0"
        /*0030*/ 	.string	"-arch sm_100 -m 64 "



//--------------------- .note.nv.cuinfo           --------------------------
	.section	.note.nv.cuinfo,"",@"SHT_NOTE"
	.sectionflags	@"SHF_NOTE_NV_CUINFO"
        /*0018*/ 	.short	0x0002
        /*001a*/ 	.short	0x0064
        /*001c*/ 	.short	0x0082
	.zero		2


//--------------------- .nv.info                  --------------------------
	.section	.nv.info,"",@"SHT_CUDA_INFO"
	.align	4


	//----- nvinfo : EIATTR_REGCOUNT
	.align		4
        /*0000*/ 	.byte	0x04, 0x2f
        /*0002*/ 	.short	(.L_1 - .L_0)
	.align		4
.L_0:
        /*0004*/ 	.word	index@(_Z18compute_mandelbrotiiddddjPjm)
        /*0008*/ 	.word	0x00000025


	//----- nvinfo : EIATTR_FRAME_SIZE
	.align		4
.L_1:
        /*000c*/ 	.byte	0x04, 0x11
        /*000e*/ 	.short	(.L_3 - .L_2)
	.align		4
.L_2:
        /*0010*/ 	.word	index@($__internal_2_$__cuda_sm20_dsqrt_rn_f64_mediumpath_v1)
        /*0014*/ 	.word	0x00000000


	//----- nvinfo : EIATTR_FRAME_SIZE
	.align		4
.L_3:
        /*0018*/ 	.byte	0x04, 0x11
        /*001a*/ 	.short	(.L_5 - .L_4)
	.align		4
.L_4:
        /*001c*/ 	.word	index@($__internal_1_$__cuda_sm20_div_rn_f64_full)
        /*0020*/ 	.word	0x00000000


	//----- nvinfo : EIATTR_FRAME_SIZE
	.align		4
.L_5:
        /*0024*/ 	.byte	0x04, 0x11
        /*0026*/ 	.short	(.L_7 - .L_6)
	.align		4
.L_6:
        /*0028*/ 	.word	index@(_Z18compute_mandelbrotiiddddjPjm)
        /*002c*/ 	.word	0x00000000


	//----- nvinfo : EIATTR_REGCOUNT
	.align		4
.L_7:
        /*0030*/ 	.byte	0x04, 0x2f
        /*0032*/ 	.short	(.L_9 - .L_8)
	.align		4
.L_8:
        /*0034*/ 	.word	index@(_Z14apply_colormapPKjjPKhmPhm)
        /*0038*/ 	.word	0x00000012


	//----- nvinfo : EIATTR_FRAME_SIZE
	.align		4
.L_9:
        /*003c*/ 	.byte	0x04, 0x11
        /*003e*/ 	.short	(.L_11 - .L_10)
	.align		4
.L_10:
        /*0040*/ 	.word	index@($__internal_0_$__cuda_sm20_div_u64)
        /*0044*/ 	.word	0x00000000


	//----- nvinfo : EIATTR_FRAME_SIZE
	.align		4
.L_11:
        /*0048*/ 	.byte	0x04, 0x11
        /*004a*/ 	.short	(.L_13 - .L_12)
	.align		4
.L_12:
        /*004c*/ 	.word	index@(_Z14apply_colormapPKjjPKhmPhm)
        /*0050*/ 	.word	0x00000000


	//----- nvinfo : EIATTR_MIN_STACK_SIZE
	.align		4
.L_13:
        /*0054*/ 	.byte	0x04, 0x12
        /*0056*/ 	.short	(.L_15 - .L_14)
	.align		4
.L_14:
        /*0058*/ 	.word	index@(_Z14apply_colormapPKjjPKhmPhm)
        /*005c*/ 	.word	0x00000000


	//----- nvinfo : EIATTR_MIN_STACK_SIZE
	.align		4
.L_15:
        /*0060*/ 	.byte	0x04, 0x12
        /*0062*/ 	.short	(.L_17 - .L_16)
	.align		4
.L_16:
        /*0064*/ 	.word	index@(_Z18compute_mandelbrotiiddddjPjm)
        /*0068*/ 	.word	0x00000000
.L_17:


//--------------------- .nv.compat                --------------------------
	.section	.nv.compat,"",@"SHT_CUDA_COMPAT_INFO"
	.align	4
        /*0000*/ 	.byte	0x02, 0x09, 0x00, 0x00, 0x02, 0x02, 0x01, 0x00, 0x02, 0x05, 0x05, 0x00, 0x03, 0x07, 0x01, 0x01
        /*0010*/ 	.byte	0x02, 0x03, 0x00, 0x00, 0x02, 0x06, 0x01, 0x00, 0x04, 0x0b, 0x08, 0x00, 0x01, 0x00, 0x00, 0x00
        /*0020*/ 	.byte	0x00, 0x00, 0x00, 0x00


//--------------------- .nv.info._Z14apply_colormapPKjjPKhmPhm --------------------------
	.section	.nv.info._Z14apply_colormapPKjjPKhmPhm,"",@"SHT_CUDA_INFO"
	.sectionflags	@""
	.align	4


	//----- nvinfo : EIATTR_CUDA_API_VERSION
	.align		4
        /*0000*/ 	.byte	0x04, 0x37
        /*0002*/ 	.short	(.L_19 - .L_18)
.L_18:
        /*0004*/ 	.word	0x00000082


	//----- nvinfo : EIATTR_KPARAM_INFO
	.align		4
.L_19:
        /*0008*/ 	.byte	0x04, 0x17
        /*000a*/ 	.short	(.L_21 - .L_20)
.L_20:
        /*000c*/ 	.word	0x00000000
        /*0010*/ 	.short	0x0005
        /*0012*/ 	.short	0x0028
        /*0014*/ 	.byte	0x00, 0xf0, 0x21, 0x00


	//----- nvinfo : EIATTR_KPARAM_INFO
	.align		4
.L_21:
        /*0018*/ 	.byte	0x04, 0x17
        /*001a*/ 	.short	(.L_23 - .L_22)
.L_22:
        /*001c*/ 	.word	0x00000000
        /*0020*/ 	.short	0x0004
        /*0022*/ 	.short	0x0020
        /*0024*/ 	.byte	0x00, 0xf5, 0x21, 0x00


	//----- nvinfo : EIATTR_KPARAM_INFO
	.align		4
.L_23:
        /*0028*/ 	.byte	0x04, 0x17
        /*002a*/ 	.short	(.L_25 - .L_24)
.L_24:
        /*002c*/ 	.word	0x00000000
        /*0030*/ 	.short	0x0003
        /*0032*/ 	.short	0x0018
        /*0034*/ 	.byte	0x00, 0xf0, 0x21, 0x00


	//----- nvinfo : EIATTR_KPARAM_INFO
	.align		4
.L_25:
        /*0038*/ 	.byte	0x04, 0x17
        /*003a*/ 	.short	(.L_27 - .L_26)
.L_26:
        /*003c*/ 	.word	0x00000000
        /*0040*/ 	.short	0x0002
        /*0042*/ 	.short	0x0010
        /*0044*/ 	.byte	0x00, 0xf5, 0x21, 0x00


	//----- nvinfo : EIATTR_KPARAM_INFO
	.align		4
.L_27:
        /*0048*/ 	.byte	0x04, 0x17
        /*004a*/ 	.short	(.L_29 - .L_28)
.L_28:
        /*004c*/ 	.word	0x00000000
        /*0050*/ 	.short	0x0001
        /*0052*/ 	.short	0x0008
        /*0054*/ 	.byte	0x00, 0xf0, 0x11, 0x00


	//----- nvinfo : EIATTR_KPARAM_INFO
	.align		4
.L_29:
        /*0058*/ 	.byte	0x04, 0x17
        /*005a*/ 	.short	(.L_31 - .L_30)
.L_30:
        /*005c*/ 	.word	0x00000000
        /*0060*/ 	.short	0x0000
        /*0062*/ 	.short	0x0000
        /*0064*/ 	.byte	0x00, 0xf5, 0x21, 0x00


	//----- nvinfo : EIATTR_SPARSE_MMA_MASK
	.align		4
.L_31:
        /*0068*/ 	.byte	0x03, 0x50
        /*006a*/ 	.short	0x0000


	//----- nvinfo : EIATTR_MAXREG_COUNT
	.align		4
        /*006c*/ 	.byte	0x03, 0x1b
        /*006e*/ 	.short	0x00ff


	//----- nvinfo : EIATTR_MERCURY_ISA_VERSION
	.align		4
        /*0070*/ 	.byte	0x03, 0x5f
        /*0072*/ 	.short	0x0101


	//----- nvinfo : EIATTR_VRC_CTA_INIT_COUNT
	.align		4
        /*0074*/ 	.byte	0x02, 0x4a
	.zero		1
	.zero		1


	//----- nvinfo : EIATTR_EXIT_INSTR_OFFSETS
	.align		4
        /*0078*/ 	.byte	0x04, 0x1c
        /*007a*/ 	.short	(.L_33 - .L_32)


	//   ....[0]....
.L_32:
        /*007c*/ 	.word	0x000003c0


	//----- nvinfo : EIATTR_CRS_STACK_SIZE
	.align		4
.L_33:
        /*0080*/ 	.byte	0x04, 0x1e
        /*0082*/ 	.short	(.L_35 - .L_34)
.L_34:
        /*0084*/ 	.word	0x00000000


	//----- nvinfo : EIATTR_CBANK_PARAM_SIZE
	.align		4
.L_35:
        /*0088*/ 	.byte	0x03, 0x19
        /*008a*/ 	.short	0x0030


	//----- nvinfo : EIATTR_PARAM_CBANK
	.align		4
        /*008c*/ 	.byte	0x04, 0x0a
        /*008e*/ 	.short	(.L_37 - .L_36)
	.align		4
.L_36:
        /*0090*/ 	.word	index@(.nv.constant0._Z14apply_colormapPKjjPKhmPhm)
        /*0094*/ 	.short	0x0380
        /*0096*/ 	.short	0x0030


	//----- nvinfo : EIATTR_SW_WAR
	.align		4
.L_37:
        /*0098*/ 	.byte	0x04, 0x36
        /*009a*/ 	.short	(.L_39 - .L_38)
.L_38:
        /*009c*/ 	.word	0x00000008
.L_39:


//--------------------- .nv.info._Z18compute_mandelbrotiiddddjPjm --------------------------
	.section	.nv.info._Z18compute_mandelbrotiiddddjPjm,"",@"SHT_CUDA_INFO"
	.sectionflags	@""
	.align	4


	//----- nvinfo : EIATTR_CUDA_API_VERSION
	.align		4
        /*0000*/ 	.byte	0x04, 0x37
        /*0002*/ 	.short	(.L_41 - .L_40)
.L_40:
        /*0004*/ 	.word	0x00000082


	//----- nvinfo : EIATTR_KPARAM_INFO
	.align		4
.L_41:
        /*0008*/ 	.byte	0x04, 0x17
        /*000a*/ 	.short	(.L_43 - .L_42)
.L_42:
        /*000c*/ 	.word	0x00000000
        /*0010*/ 	.short	0x0008
        /*0012*/ 	.short	0x0038
        /*0014*/ 	.byte	0x00, 0xf0, 0x21, 0x00


	//----- nvinfo : EIATTR_KPARAM_INFO
	.align		4
.L_43:
        /*0018*/ 	.byte	0x04, 0x17
        /*001a*/ 	.short	(.L_45 - .L_44)
.L_44:
        /*001c*/ 	.word	0x00000000
        /*0020*/ 	.short	0x0007
        /*0022*/ 	.short	0x0030
        /*0024*/ 	.byte	0x00, 0xf5, 0x21, 0x00


	//----- nvinfo : EIATTR_KPARAM_INFO
	.align		4
.L_45:
        /*0028*/ 	.byte	0x04, 0x17
        /*002a*/ 	.short	(.L_47 - .L_46)
.L_46:
        /*002c*/ 	.word	0x00000000
        /*0030*/ 	.short	0x0006
        /*0032*/ 	.short	0x0028
        /*0034*/ 	.byte	0x00, 0xf0, 0x11, 0x00


	//----- nvinfo : EIATTR_KPARAM_INFO
	.align		4
.L_47:
        /*0038*/ 	.byte	0x04, 0x17
        /*003a*/ 	.short	(.L_49 - .L_48)
.L_48:
        /*003c*/ 	.word	0x00000000
        /*0040*/ 	.short	0x0005
        /*0042*/ 	.short	0x0020
        /*0044*/ 	.byte	0x00, 0xf0, 0x21, 0x00


	//----- nvinfo : EIATTR_KPARAM_INFO
	.align		4
.L_49:
        /*0048*/ 	.byte	0x04, 0x17
        /*004a*/ 	.short	(.L_51 - .L_50)
.L_50:
        /*004c*/ 	.word	0x00000000
        /*0050*/ 	.short	0x0004
        /*0052*/ 	.short	0x0018
        /*0054*/ 	.byte	0x00, 0xf0, 0x21, 0x00


	//----- nvinfo : EIATTR_KPARAM_INFO
	.align		4
.L_51:
        /*0058*/ 	.byte	0x04, 0x17
        /*005a*/ 	.short	(.L_53 - .L_52)
.L_52:
        /*005c*/ 	.word	0x00000000
        /*0060*/ 	.short	0x0003
        /*0062*/ 	.short	0x0010
        /*0064*/ 	.byte	0x00, 0xf0, 0x21, 0x00


	//----- nvinfo : EIATTR_KPARAM_INFO
	.align		4
.L_53:
        /*0068*/ 	.byte	0x04, 0x17
        /*006a*/ 	.short	(.L_55 - .L_54)
.L_54:
        /*006c*/ 	.word	0x00000000
        /*0070*/ 	.short	0x0002
        /*0072*/ 	.short	0x0008
        /*0074*/ 	.byte	0x00, 0xf0, 0x21, 0x00


	//----- nvinfo : EIATTR_KPARAM_INFO
	.align		4
.L_55:
        /*0078*/ 	.byte	0x04, 0x17
        /*007a*/ 	.short	(.L_57 - .L_56)
.L_56:
        /*007c*/ 	.word	0x00000000
        /*0080*/ 	.short	0x0001
        /*0082*/ 	.short	0x0004
        /*0084*/ 	.byte	0x00, 0xf0, 0x11, 0x00


	//----- nvinfo : EIATTR_KPARAM_INFO
	.align		4
.L_57:
        /*0088*/ 	.byte	0x04, 0x17
        /*008a*/ 	.short	(.L_59 - .L_58)
.L_58:
        /*008c*/ 	.word	0x00000000
        /*0090*/ 	.short	0x0000
        /*0092*/ 	.short	0x0000
        /*0094*/ 	.byte	0x00, 0xf0, 0x11, 0x00


	//----- nvinfo : EIATTR_SPARSE_MMA_MASK
	.align		4
.L_59:
        /*0098*/ 	.byte	0x03, 0x50
        /*009a*/ 	.short	0x0000


	//----- nvinfo : EIATTR_MAXREG_COUNT
	.align		4
        /*009c*/ 	.byte	0x03, 0x1b
        /*009e*/ 	.short	0x00ff


	//----- nvinfo : EIATTR_MERCURY_ISA_VERSION
	.align		4
        /*00a0*/ 	.byte	0x03, 0x5f
        /*00a2*/ 	.short	0x0101


	//----- nvinfo : EIATTR_VRC_CTA_INIT_COUNT
	.align		4
        /*00a4*/ 	.byte	0x02, 0x4a
	.zero		1
	.zero		1


	//----- nvinfo : EIATTR_EXIT_INSTR_OFFSETS
	.align		4
        /*00a8*/ 	.byte	0x04, 0x1c
        /*00aa*/ 	.short	(.L_61 - .L_60)


	//   ....[0]....
.L_60:
        /*00ac*/ 	.word	0x00000b20


	//----- nvinfo : EIATTR_CRS_STACK_SIZE
	.align		4
.L_61:
        /*00b0*/ 	.byte	0x04, 0x1e
        /*00b2*/ 	.short	(.L_63 - .L_62)
.L_62:
        /*00b4*/ 	.word	0x00000000


	//----- nvinfo : EIATTR_CBANK_PARAM_SIZE
	.align		4
.L_63:
        /*00b8*/ 	.byte	0x03, 0x19
        /*00ba*/ 	.short	0x0040


	//----- nvinfo : EIATTR_PARAM_CBANK
	.align		4
        /*00bc*/ 	.byte	0x04, 0x0a
        /*00be*/ 	.short	(.L_65 - .L_64)
	.align		4
.L_64:
        /*00c0*/ 	.word	index@(.nv.constant0._Z18compute_mandelbrotiiddddjPjm)
        /*00c4*/ 	.short	0x0380
        /*00c6*/ 	.short	0x0040


	//----- nvinfo : EIATTR_SW_WAR
	.align		4
.L_65:
        /*00c8*/ 	.byte	0x04, 0x36
        /*00ca*/ 	.short	(.L_67 - .L_66)
.L_66:
        /*00cc*/ 	.word	0x00000008
.L_67:


//--------------------- .nv.callgraph             --------------------------
	.section	.nv.callgraph,"",@"SHT_CUDA_CALLGRAPH"
	.align	4
	.sectionentsize	8
	.align		4
        /*0000*/ 	.word	0x00000000
	.align		4
        /*0004*/ 	.word	0xffffffff
	.align		4
        /*0008*/ 	.word	0x00000000
	.align		4
        /*000c*/ 	.word	0xfffffffe
	.align		4
        /*0010*/ 	.word	0x00000000
	.align		4
        /*0014*/ 	.word	0xfffffffd
	.align		4
        /*0018*/ 	.word	0x00000000
	.align		4
        /*001c*/ 	.word	0xfffffffc


//--------------------- .text._Z14apply_colormapPKjjPKhmPhm --------------------------
	.section	.text._Z14apply_colormapPKjjPKhmPhm,"ax",@progbits
	.align	128
        .global         _Z14apply_colormapPKjjPKhmPhm
        .type           _Z14apply_colormapPKjjPKhmPhm,@function
        .size           _Z14apply_colormapPKjjPKhmPhm,(.L_x_24 - _Z14apply_colormapPKjjPKhmPhm)
        .other          _Z14apply_colormapPKjjPKhmPhm,@"STO_CUDA_ENTRY STV_DEFAULT"
_Z14apply_colormapPKjjPKhmPhm:
.text._Z14apply_colormapPKjjPKhmPhm:
[----:B------:R-:W-:Y:S01]  /*0000*/  LDC R1, c[0x0][0x37c] ;  /* 0x0000df00ff017b82 */ /* 0x000fe20000000800 */
[----:B------:R-:W0:Y:S07]  /*0010*/  S2R R0, SR_TID.X ;  /* 0x0000000000007919 */ /* 0x000e2e0000002100 */
[----:B------:R-:W0:Y:S01]  /*0020*/  S2UR UR4, SR_CTAID.X ;  /* 0x00000000000479c3 */ /* 0x000e220000002500 */
[----:B------:R-:W1:Y:S07]  /*0030*/  LDCU.64 UR6, c[0x0][0x358] ;  /* 0x00006b00ff0677ac */ /* 0x000e6e0008000a00 */
[----:B------:R-:W0:Y:S08]  /*0040*/  LDC R3, c[0x0][0x360] ;  /* 0x0000d800ff037b82 */ /* 0x000e300000000800 */
[----:B------:R-:W2:Y:S01]  /*0050*/  LDC.64 R6, c[0x0][0x380] ;  /* 0x0000e000ff067b82 */ /* 0x000ea20000000a00 */
[----:B0-----:R-:W-:Y:S01]  /*0060*/  IMAD R0, R3, UR4, R0 ;  /* 0x0000000403007c24 */ /* 0x001fe2000f8e0200 */
[----:B------:R-:W0:Y:S03]  /*0070*/  LDCU.64 UR4, c[0x0][0x398] ;  /* 0x00007300ff0477ac */ /* 0x000e260008000a00 */
[----:B--2---:R-:W-:-:S06]  /*0080*/  IMAD.WIDE.U32 R6, R0, 0x4, R6 ;  /* 0x0000000400067825 */ /* 0x004fcc00078e0006 */
[----:B-1----:R-:W0:Y:S01]  /*0090*/  LDG.E R7, desc[UR6][R6.64] ;  /* 0x0000000606077981 */ /* 0x002e22000c1e1900 */
[----:B------:R-:W-:Y:S01]  /*00a0*/  BSSY.RECONVERGENT B0, `(.L_x_0) ;  /* 0x000001c000007945 */ /* 0x000fe20003800200 */
[----:B0-----:R-:W-:-:S04]  /*00b0*/  IMAD.WIDE.U32 R2, R7, UR4, RZ ;  /* 0x0000000407027c25 */ /* 0x001fc8000f8e00ff */
[----:B------:R-:W-:-:S05]  /*00c0*/  IMAD R5, R7, UR5, R3 ;  /* 0x0000000507057c24 */ /* 0x000fca000f8e0203 */
[----:B------:R-:W-:-:S13]  /*00d0*/  ISETP.NE.U32.AND P0, PT, R5, RZ, PT ;  /* 0x000000ff0500720c */ /* 0x000fda0003f05070 */
[----:B------:R-:W-:Y:S05]  /*00e0*/  @P0 BRA `(.L_x_1) ;  /* 0x0000000000500947 */ /* 0x000fea0003800000 */
[----:B------:R-:W0:Y:S02]  /*00f0*/  LDCU UR4, c[0x0][0x388] ;  /* 0x00007100ff0477ac */ /* 0x000e240008000800 */
[----:B0-----:R-:W0:Y:S01]  /*0100*/  I2F.U32.RP R3, UR4 ;  /* 0x0000000400037d06 */ /* 0x001e220008209000 */
[----:B------:R-:W-:-:S07]  /*0110*/  ISETP.NE.U32.AND P2, PT, RZ, UR4, PT ;  /* 0x00000004ff007c0c */ /* 0x000fce000bf45070 */
[----:B0-----:R-:W0:Y:S02]  /*0120*/  MUFU.RCP R3, R3 ;  /* 0x0000000300037308 */ /* 0x001e240000001000 */
[----:B0-----:R-:W-:-:S06]  /*0130*/  VIADD R4, R3, 0xffffffe ;  /* 0x0ffffffe03047836 */ /* 0x001fcc0000000000 */
[----:B------:R0:W1:Y:S02]  /*0140*/  F2I.FTZ.U32.TRUNC.NTZ R5, R4 ;  /* 0x0000000400057305 */ /* 0x000064000021f000 */
[----:B0-----:R-:W-:Y:S02]  /*0150*/  HFMA2 R4, -RZ, RZ, 0, 0 ;  /* 0x00000000ff047431 */ /* 0x001fe400000001ff */
[----:B-1----:R-:W-:-:S04]  /*0160*/  IMAD.MOV R7, RZ, RZ, -R5 ;  /* 0x000000ffff077224 */ /* 0x002fc800078e0a05 */
[----:B------:R-:W-:-:S04]  /*0170*/  IMAD R7, R7, UR4, RZ ;  /* 0x0000000407077c24 */ /* 0x000fc8000f8e02ff */
[----:B------:R-:W-:-:S06]  /*0180*/  IMAD.HI.U32 R5, R5, R7, R4 ;  /* 0x0000000705057227 */ /* 0x000fcc00078e0004 */
[----:B------:R-:W-:-:S04]  /*0190*/  IMAD.HI.U32 R5, R5, R2, RZ ;  /* 0x0000000205057227 */ /* 0x000fc800078e00ff */
[----:B------:R-:W-:-:S04]  /*01a0*/  IMAD.MOV R7, RZ, RZ, -R5 ;  /* 0x000000ffff077224 */ /* 0x000fc800078e0a05 */
[----:B------:R-:W-:-:S05]  /*01b0*/  IMAD R2, R7, UR4, R2 ;  /* 0x0000000407027c24 */ /* 0x000fca000f8e0202 */
[----:B------:R-:W-:-:S13]  /*01c0*/  ISETP.GE.U32.AND P0, PT, R2, UR4, PT ;  /* 0x0000000402007c0c */ /* 0x000fda000bf06070 */
[----:B------:R-:W-:Y:S01]  /*01d0*/  @P0 VIADD R2, R2, -UR4 ;  /* 0x8000000402020c36 */ /* 0x000fe20008000000 */
[----:B------:R-:W-:-:S04]  /*01e0*/  @P0 IADD3 R5, PT, PT, R5, 0x1, RZ ;  /* 0x0000000105050810 */ /* 0x000fc80007ffe0ff */
[----:B------:R-:W-:-:S13]  /*01f0*/  ISETP.GE.U32.AND P1, PT, R2, UR4, PT ;  /* 0x0000000402007c0c */ /* 0x000fda000bf26070 */
[----:B------:R-:W-:Y:S01]  /*0200*/  @P1 VIADD R5, R5, 0x1 ;  /* 0x0000000105051836 */ /* 0x000fe20000000000 */
[----:B------:R-:W-:Y:S01]  /*0210*/  @!P2 LOP3.LUT R5, RZ, UR4, RZ, 0x33, !PT ;  /* 0x00000004ff05ac12 */ /* 0x000fe2000f8e33ff */
[----:B------:R-:W-:Y:S06]  /*0220*/  BRA `(.L_x_2) ;  /* 0x00000000000c7947 */ /* 0x000fec0003800000 */
.L_x_1:
[----:B------:R-:W-:-:S07]  /*0230*/  MOV R4, 0x250 ;  /* 0x0000025000047802 */ /* 0x000fce0000000f00 */
[----:B------:R-:W-:Y:S05]  /*0240*/  CALL.REL.NOINC `($__internal_0_$__cuda_sm20_div_u64) ;  /* 0x0000000000607944 */ /* 0x000fea0003c00000 */
[----:B------:R-:W-:-:S07]  /*0250*/  IMAD.MOV.U32 R5, RZ, RZ, R2 ;  /* 0x000000ffff057224 */ /* 0x000fce00078e0002 */
.L_x_2:
[----:B------:R-:W-:Y:S05]  /*0260*/  BSYNC.RECONVERGENT B0 ;  /* 0x0000000000007941 */ /* 0x000fea0003800200 */
.L_x_0:
[----:B------:R-:W0:Y:S01]  /*0270*/  LDCU.128 UR8, c[0x0][0x390] ;  /* 0x00007200ff0877ac */ /* 0x000e220008000c00 */
[----:B------:R-:W-:Y:S01]  /*0280*/  LOP3.LUT R5, R5, 0xff, RZ, 0xc0, !PT ;  /* 0x000000ff05057812 */ /* 0x000fe200078ec0ff */
[----:B------:R-:W1:Y:S03]  /*0290*/  LDCU.128 UR12, c[0x0][0x3a0] ;  /* 0x00007400ff0c77ac */ /* 0x000e660008000c00 */
[----:B0-----:R-:W-:-:S04]  /*02a0*/  IADD3 R2, P0, PT, R5, UR8, RZ ;  /* 0x0000000805027c10 */ /* 0x001fc8000ff1e0ff */
[----:B------:R-:W-:-:S05]  /*02b0*/  IADD3.X R3, PT, PT, RZ, UR9, RZ, P0, !PT ;  /* 0x00000009ff037c10 */ /* 0x000fca00087fe4ff */
[----:B------:R-:W2:Y:S01]  /*02c0*/  LDG.E.U8 R13, desc[UR6][R2.64] ;  /* 0x00000006020d7981 */ /* 0x000ea2000c1e1100 */
[----:B-1----:R-:W-:Y:S02]  /*02d0*/  IADD3 R4, P0, PT, R0, UR12, RZ ;  /* 0x0000000c00047c10 */ /* 0x002fe4000ff1e0ff */
[----:B------:R-:W-:-:S03]  /*02e0*/  IADD3 R6, P1, PT, R2, UR10, RZ ;  /* 0x0000000a02067c10 */ /* 0x000fc6000ff3e0ff */
[----:B------:R-:W-:Y:S01]  /*02f0*/  IMAD.X R5, RZ, RZ, UR13, P0 ;  /* 0x0000000dff057e24 */ /* 0x000fe200080e06ff */
[----:B------:R-:W-:-:S04]  /*0300*/  IADD3.X R7, PT, PT, R3, UR11, RZ, P1, !PT ;  /* 0x0000000b03077c10 */ /* 0x000fc80008ffe4ff */
[----:B--2---:R-:W-:Y:S04]  /*0310*/  STG.E.U8 desc[UR6][R4.64], R13 ;  /* 0x0000000d04007986 */ /* 0x004fe8000c101106 */
[----:B------:R-:W2:Y:S01]  /*0320*/  LDG.E.U8 R15, desc[UR6][R6.64] ;  /* 0x00000006060f7981 */ /* 0x000ea2000c1e1100 */
[----:B------:R-:W-:Y:S02]  /*0330*/  IADD3 R8, P0, PT, R4, UR14, RZ ;  /* 0x0000000e04087c10 */ /* 0x000fe4000ff1e0ff */
[----:B------:R-:W-:Y:S02]  /*0340*/  IADD3 R10, P1, PT, R6, UR10, RZ ;  /* 0x0000000a060a7c10 */ /* 0x000fe4000ff3e0ff */
[----:B------:R-:W-:Y:S02]  /*0350*/  IADD3.X R9, PT, PT, R5, UR15, RZ, P0, !PT ;  /* 0x0000000f05097c10 */ /* 0x000fe400087fe4ff */
[----:B------:R-:W-:-:S03]  /*0360*/  IADD3.X R11, PT, PT, R7, UR11, RZ, P1, !PT ;  /* 0x0000000b070b7c10 */ /* 0x000fc60008ffe4ff */
[----:B--2---:R-:W-:Y:S04]  /*0370*/  STG.E.U8 desc[UR6][R8.64], R15 ;  /* 0x0000000f08007986 */ /* 0x004fe8000c101106 */
[----:B------:R-:W2:Y:S01]  /*0380*/  LDG.E.U8 R11, desc[UR6][R10.64] ;  /* 0x000000060a0b7981 */ /* 0x000ea2000c1e1100 */
[----:B------:R-:W-:-:S04]  /*0390*/  IADD3 R2, P0, PT, R8, UR14, RZ ;  /* 0x0000000e08027c10 */ /* 0x000fc8000ff1e0ff */
[----:B------:R-:W-:-:S05]  /*03a0*/  IADD3.X R3, PT, PT, R9, UR15, RZ, P0, !PT ;  /* 0x0000000f09037c10 */ /* 0x000fca00087fe4ff */
[----:B--2---:R-:W-:Y:S01]  /*03b0*/  STG.E.U8 desc[UR6][R2.64], R11 ;  /* 0x0000000b02007986 */ /* 0x004fe2000c101106 */
[----:B------:R-:W-:Y:S05]  /*03c0*/  EXIT ;  /* 0x000000000000794d */ /* 0x000fea0003800000 */
        .weak           $__internal_0_$__cuda_sm20_div_u64
        .type           $__internal_0_$__cuda_sm20_div_u64,@function
        .size           $__internal_0_$__cuda_sm20_div_u64,(.L_x_24 - $__internal_0_$__cuda_sm20_div_u64)
$__internal_0_$__cuda_sm20_div_u64:
[----:B------:R-:W0:Y:S01]  /*03d0*/  LDCU UR4, c[0x0][0x388] ;  /* 0x00007100ff0477ac */ /* 0x000e220008000800 */
[----:B------:R-:W-:Y:S02]  /*03e0*/  UMOV UR5, URZ ;  /* 0x000000ff00057c82 */ /* 0x000fe40008000000 */
[----:B0-----:R-:W0:Y:S08]  /*03f0*/  I2F.U64.RP R3, UR4 ;  /* 0x0000000400037d12 */ /* 0x001e300008309000 */
[----:B0-----:R-:W0:Y:S02]  /*0400*/  MUFU.RCP R3, R3 ;  /* 0x0000000300037308 */ /* 0x001e240000001000 */
[----:B0-----:R-:W-:-:S06]  /*0410*/  VIADD R6, R3, 0x1ffffffe ;  /* 0x1ffffffe03067836 */ /* 0x001fcc0000000000 */
[----:B------:R-:W0:Y:S02]  /*0420*/  F2I.U64.TRUNC R6, R6 ;  /* 0x0000000600067311 */ /* 0x000e24000020d800 */
[----:B0-----:R-:W-:-:S04]  /*0430*/  IMAD.WIDE.U32 R8, R6, UR4, RZ ;  /* 0x0000000406087c25 */ /* 0x001fc8000f8e00ff */
[----:B------:R-:W-:Y:S01]  /*0440*/  IMAD R9, R7, UR4, R9 ;  /* 0x0000000407097c24 */ /* 0x000fe2000f8e0209 */
[----:B------:R-:W-:-:S04]  /*0450*/  IADD3 R11, P0, PT, RZ, -R8, RZ ;  /* 0x80000008ff0b7210 */ /* 0x000fc80007f1e0ff */
[----:B------:R-:W-:Y:S01]  /*0460*/  IADD3.X R13, PT, PT, RZ, ~R9, RZ, P0, !PT ;  /* 0x80000009ff0d7210 */ /* 0x000fe200007fe4ff */
[----:B------:R-:W-:-:S04]  /*0470*/  IMAD.HI.U32 R8, R6, R11, RZ ;  /* 0x0000000b06087227 */ /* 0x000fc800078e00ff */
[----:B------:R-:W-:Y:S02]  /*0480*/  IMAD.MOV.U32 R9, RZ, RZ, R6 ;  /* 0x000000ffff097224 */ /* 0x000fe400078e0006 */
[-C--:B------:R-:W-:Y:S02]  /*0490*/  IMAD R15, R7, R13.reuse, RZ ;  /* 0x0000000d070f7224 */ /* 0x080fe400078e02ff */
[----:B------:R-:W-:-:S04]  /*04a0*/  IMAD.WIDE.U32 R8, P0, R6, R13, R8 ;  /* 0x0000000d06087225 */ /* 0x000fc80007800008 */
[----:B------:R-:W-:-:S04]  /*04b0*/  IMAD.HI.U32 R3, R7, R13, RZ ;  /* 0x0000000d07037227 */ /* 0x000fc800078e00ff */
[----:B------:R-:W-:-:S04]  /*04c0*/  IMAD.HI.U32 R8, P1, R7, R11, R8 ;  /* 0x0000000b07087227 */ /* 0x000fc80007820008 */
[----:B------:R-:W-:Y:S01]  /*04d0*/  IMAD.X R3, R3, 0x1, R7, P0 ;  /* 0x0000000103037824 */ /* 0x000fe200000e0607 */
[----:B------:R-:W-:-:S04]  /*04e0*/  IADD3 R9, P2, PT, R15, R8, RZ ;  /* 0x000000080f097210 */ /* 0x000fc80007f5e0ff */
[----:B------:R-:W-:Y:S01]  /*04f0*/  IADD3.X R3, PT, PT, RZ, RZ, R3, P2, P1 ;  /* 0x000000ffff037210 */ /* 0x000fe200017e2403 */
[----:B------:R-:W-:-:S03]  /*0500*/  IMAD.WIDE.U32 R6, R9, UR4, RZ ;  /* 0x0000000409067c25 */ /* 0x000fc6000f8e00ff */
[----:B------:R-:W-:Y:S01]  /*0510*/  IADD3 R11, P0, PT, RZ, -R6, RZ ;  /* 0x80000006ff0b7210 */ /* 0x000fe20007f1e0ff */
[----:B------:R-:W-:Y:S02]  /*0520*/  IMAD R6, R3, UR4, R7 ;  /* 0x0000000403067c24 */ /* 0x000fe4000f8e0207 */
[----:B------:R-:W-:Y:S02]  /*0530*/  IMAD.MOV.U32 R7, RZ, RZ, RZ ;  /* 0x000000ffff077224 */ /* 0x000fe400078e00ff */
[----:B------:R-:W-:Y:S01]  /*0540*/  IMAD.HI.U32 R8, R9, R11, RZ ;  /* 0x0000000b09087227 */ /* 0x000fe200078e00ff */
[----:B------:R-:W-:-:S05]  /*0550*/  IADD3.X R6, PT, PT, RZ, ~R6, RZ, P0, !PT ;  /* 0x80000006ff067210 */ /* 0x000fca00007fe4ff */
[----:B------:R-:W-:-:S04]  /*0560*/  IMAD.WIDE.U32 R8, P0, R9, R6, R8 ;  /* 0x0000000609087225 */ /* 0x000fc80007800008 */
[C---:B------:R-:W-:Y:S02]  /*0570*/  IMAD R10, R3.reuse, R6, RZ ;  /* 0x00000006030a7224 */ /* 0x040fe400078e02ff */
[----:B------:R-:W-:-:S04]  /*0580*/  IMAD.HI.U32 R9, P1, R3, R11, R8 ;  /* 0x0000000b03097227 */ /* 0x000fc80007820008 */
[----:B------:R-:W-:Y:S01]  /*0590*/  IMAD.HI.U32 R6, R3, R6, RZ ;  /* 0x0000000603067227 */ /* 0x000fe200078e00ff */
[----:B------:R-:W-:-:S03]  /*05a0*/  IADD3 R9, P2, PT, R10, R9, RZ ;  /* 0x000000090a097210 */ /* 0x000fc60007f5e0ff */
[----:B------:R-:W-:Y:S02]  /*05b0*/  IMAD.X R3, R6, 0x1, R3, P0 ;  /* 0x0000000106037824 */ /* 0x000fe400000e0603 */
[----:B------:R-:W-:-:S03]  /*05c0*/  IMAD.HI.U32 R6, R9, R2, RZ ;  /* 0x0000000209067227 */ /* 0x000fc600078e00ff */
[----:B------:R-:W-:Y:S01]  /*05d0*/  IADD3.X R3, PT, PT, RZ, RZ, R3, P2, P1 ;  /* 0x000000ffff037210 */ /* 0x000fe200017e2403 */
[----:B------:R-:W-:-:S04]  /*05e0*/  IMAD.WIDE.U32 R6, R9, R5, R6 ;  /* 0x0000000509067225 */ /* 0x000fc800078e0006 */
[C---:B------:R-:W-:Y:S02]  /*05f0*/  IMAD R9, R3.reuse, R5, RZ ;  /* 0x0000000503097224 */ /* 0x040fe400078e02ff */
[----:B------:R-:W-:-:S04]  /*0600*/  IMAD.HI.U32 R6, P0, R3, R2, R6 ;  /* 0x0000000203067227 */ /* 0x000fc80007800006 */
[----:B------:R-:W-:Y:S01]  /*0610*/  IMAD.HI.U32 R3, R3, R5, RZ ;  /* 0x0000000503037227 */ /* 0x000fe200078e00ff */
[----:B------:R-:W-:-:S04]  /*0620*/  IADD3 R8, P1, PT, R9, R6, RZ ;  /* 0x0000000609087210 */ /* 0x000fc80007f3e0ff */
[----:B------:R-:W-:Y:S01]  /*0630*/  IADD3.X R3, PT, PT, R3, RZ, RZ, P0, !PT ;  /* 0x000000ff03037210 */ /* 0x000fe200007fe4ff */
[----:B------:R-:W-:-:S04]  /*0640*/  IMAD.WIDE.U32 R6, R8, UR4, RZ ;  /* 0x0000000408067c25 */ /* 0x000fc8000f8e00ff */
[----:B------:R-:W-:-:S04]  /*0650*/  IMAD.X R3, RZ, RZ, R3, P1 ;  /* 0x000000ffff037224 */ /* 0x000fc800008e0603 */
[----:B------:R-:W-:Y:S01]  /*0660*/  IMAD R10, R3, UR4, R7 ;  /* 0x00000004030a7c24 */ /* 0x000fe2000f8e0207 */
[----:B------:R-:W-:Y:S02]  /*0670*/  IADD3 R7, P0, PT, -R6, R2, RZ ;  /* 0x0000000206077210 */ /* 0x000fe40007f1e1ff */
[----:B------:R-:W-:Y:S02]  /*0680*/  IADD3 R3, PT, PT, R8, 0x1, RZ ;  /* 0x0000000108037810 */ /* 0x000fe40007ffe0ff */
[----:B------:R-:W-:Y:S01]  /*0690*/  IADD3 R2, P1, PT, R7, -UR4, RZ ;  /* 0x8000000407027c10 */ /* 0x000fe2000ff3e0ff */
[----:B------:R-:W-:Y:S01]  /*06a0*/  IMAD.X R10, R5, 0x1, ~R10, P0 ;  /* 0x00000001050a7824 */ /* 0x000fe200000e0e0a */
[----:B------:R-:W-:-:S04]  /*06b0*/  ISETP.GE.U32.AND P0, PT, R7, UR4, PT ;  /* 0x0000000407007c0c */ /* 0x000fc8000bf06070 */
[C---:B------:R-:W-:Y:S02]  /*06c0*/  ISETP.GE.U32.AND.EX P0, PT, R10.reuse, RZ, PT, P0 ;  /* 0x000000ff0a00720c */ /* 0x040fe40003f06100 */
[----:B------:R-:W-:Y:S02]  /*06d0*/  IADD3.X R5, PT, PT, R10, -0x1, RZ, P1, !PT ;  /* 0xffffffff0a057810 */ /* 0x000fe40000ffe4ff */
[----:B------:R-:W-:Y:S02]  /*06e0*/  SEL R2, R2, R7, P0 ;  /* 0x0000000702027207 */ /* 0x000fe40000000000 */
[----:B------:R-:W-:Y:S02]  /*06f0*/  SEL R5, R5, R10, P0 ;  /* 0x0000000a05057207 */ /* 0x000fe40000000000 */
[----:B------:R-:W-:Y:S02]  /*0700*/  SEL R3, R3, R8, P0 ;  /* 0x0000000803037207 */ /* 0x000fe40000000000 */
[----:B------:R-:W-:-:S02]  /*0710*/  ISETP.GE.U32.AND P0, PT, R2, UR4, PT ;  /* 0x0000000402007c0c */ /* 0x000fc4000bf06070 */
[----:B------:R-:W-:Y:S01]  /*0720*/  ISETP.NE.U32.AND P1, PT, RZ, UR4, PT ;  /* 0x00000004ff007c0c */ /* 0x000fe2000bf25070 */
[----:B------:R-:W-:Y:S01]  /*0730*/  VIADD R2, R3, 0x1 ;  /* 0x0000000103027836 */ /* 0x000fe20000000000 */
[----:B------:R-:W-:Y:S01]  /*0740*/  ISETP.GE.U32.AND.EX P0, PT, R5, RZ, PT, P0 ;  /* 0x000000ff0500720c */ /* 0x000fe20003f06100 */
[----:B------:R-:W-:Y:S01]  /*0750*/  HFMA2 R5, -RZ, RZ, 0, 0 ;  /* 0x00000000ff057431 */ /* 0x000fe200000001ff */
[----:B------:R-:W-:Y:S02]  /*0760*/  ISETP.NE.AND.EX P1, PT, RZ, RZ, PT, P1 ;  /* 0x000000ffff00720c */ /* 0x000fe40003f25310 */
[----:B------:R-:W-:-:S04]  /*0770*/  SEL R2, R2, R3, P0 ;  /* 0x0000000302027207 */ /* 0x000fc80000000000 */
[----:B------:R-:W-:Y:S01]  /*0780*/  SEL R2, R2, 0xffffffff, P1 ;  /* 0xffffffff02027807 */ /* 0x000fe20000800000 */
[----:B------:R-:W-:Y:S06]  /*0790*/  RET.REL.NODEC R4 `(_Z14apply_colormapPKjjPKhmPhm) ;  /* 0xfffffff804187950 */ /* 0x000fec0003c3ffff */
.L_x_3:
[----:B------:R-:W-:-:S00]  /*07a0*/  BRA `(.L_x_3) ;  /* 0xfffffffc00fc7947 */ /* 0x000fc0000383ffff */
[----:B------:R-:W-:-:S00]  /*07b0*/  NOP ;  /* 0x0000000000007918 */ /* 0x000fc00000000000 */
        /* <DEDUP_REMOVED lines=12> */
.L_x_24:


//--------------------- .text._Z18compute_mandelbrotiiddddjPjm --------------------------
	.section	.text._Z18compute_mandelbrotiiddddjPjm,"ax",@progbits
	.align	128
        .global         _Z18compute_mandelbrotiiddddjPjm
        .type           _Z18compute_mandelbrotiiddddjPjm,@function
        .size           _Z18compute_mandelbrotiiddddjPjm,(.L_x_26 - _Z18compute_mandelbrotiiddddjPjm)
        .other          _Z18compute_mandelbrotiiddddjPjm,@"STO_CUDA_ENTRY STV_DEFAULT"
_Z18compute_mandelbrotiiddddjPjm:
.text._Z18compute_mandelbrotiiddddjPjm:
[----:B------:R-:W-:Y:S01]  /*0000*/  LDC R1, c[0x0][0x37c] ;  /* 0x0000df00ff017b82 */ /* 0x000fe20000000800 */
[----:B------:R-:W0:Y:S01]  /*0010*/  LDCU UR4, c[0x0][0x380] ;  /* 0x00007000ff0477ac */ /* 0x000e220008000800 */
[----:B------:R-:W-:-:S06]  /*0020*/  IMAD.MOV.U32 R2, RZ, RZ, 0x1 ;  /* 0x00000001ff027424 */ /* 0x000fcc00078e00ff */
[----:B------:R-:W1:Y:S01]  /*0030*/  LDC.64 R10, c[0x0][0x390] ;  /* 0x0000e400ff0a7b82 */ /* 0x000e620000000a00 */
[----:B------:R-:W2:Y:S01]  /*0040*/  S2R R0, SR_TID.X ;  /* 0x0000000000007919 */ /* 0x000ea20000002100 */
[----:B0-----:R-:W0:Y:S01]  /*0050*/  I2F.F64 R4, UR4 ;  /* 0x0000000400047d12 */ /* 0x001e220008201c00 */
[----:B------:R-:W1:Y:S07]  /*0060*/  LDCU.64 UR4, c[0x0][0x388] ;  /* 0x00007100ff0477ac */ /* 0x000e6e0008000a00 */
[----:B0-----:R-:W0:Y:S02]  /*0070*/  MUFU.RCP64H R3, R5 ;  /* 0x0000000500037308 */ /* 0x001e240000001800 */
[----:B0-----:R-:W-:-:S08]  /*0080*/  DFMA R6, -R4, R2, 1 ;  /* 0x3ff000000406742b */ /* 0x001fd00000000102 */
[----:B------:R-:W-:-:S08]  /*0090*/  DFMA R6, R6, R6, R6 ;  /* 0x000000060606722b */ /* 0x000fd00000000006 */
[----:B------:R-:W-:Y:S02]  /*00a0*/  DFMA R6, R2, R6, R2 ;  /* 0x000000060206722b */ /* 0x000fe40000000002 */
[----:B-1----:R-:W-:Y:S01]  /*00b0*/  DADD R2, -R10, UR4 ;  /* 0x000000040a027e29 */ /* 0x002fe20008000100 */
[----:B------:R-:W2:Y:S05]  /*00c0*/  S2UR UR4, SR_CTAID.X ;  /* 0x00000000000479c3 */ /* 0x000eaa0000002500 */
[----:B------:R-:W-:-:S03]  /*00d0*/  DFMA R8, -R4, R6, 1 ;  /* 0x3ff000000408742b */ /* 0x000fc60000000106 */
[----:B------:R-:W2:Y:S05]  /*00e0*/  LDC R11, c[0x0][0x360] ;  /* 0x0000d800ff0b7b82 */ /* 0x000eaa0000000800 */
[----:B------:R-:W-:-:S08]  /*00f0*/  DFMA R8, R6, R8, R6 ;  /* 0x000000080608722b */ /* 0x000fd00000000006 */
[----:B------:R-:W-:-:S08]  /*0100*/  DMUL R20, |R2|, R8 ;  /* 0x0000000802147228 */ /* 0x000fd00000000200 */
[----:B------:R-:W-:-:S08]  /*0110*/  DFMA R6, -R4, R20, |R2| ;  /* 0x000000140406722b */ /* 0x000fd00000000502 */
[----:B------:R-:W-:Y:S02]  /*0120*/  DFMA R20, R8, R6, R20 ;  /* 0x000000060814722b */ /* 0x000fe40000000014 */
[----:B------:R-:W-:-:S08]  /*0130*/  DADD R6, -RZ, |R2| ;  /* 0x00000000ff067229 */ /* 0x000fd00000000502 */
[----:B------:R-:W-:Y:S02]  /*0140*/  FFMA R2, RZ, R5, R21 ;  /* 0x00000005ff027223 */ /* 0x000fe40000000015 */
[----:B------:R-:W-:-:S03]  /*0150*/  FSETP.GEU.AND P1, PT, |R7|, 6.5827683646048100446e-37, PT ;  /* 0x036000000700780b */ /* 0x000fc60003f2e200 */
[----:B------:R-:W-:Y:S01]  /*0160*/  FSETP.GT.AND P0, PT, |R2|, 1.469367938527859385e-39, PT ;  /* 0x001000000200780b */ /* 0x000fe20003f04200 */
[----:B--2---:R-:W-:-:S12]  /*0170*/  IMAD R2, R11, UR4, R0 ;  /* 0x000000040b027c24 */ /* 0x004fd8000f8e0200 */
[----:B------:R-:W-:Y:S05]  /*0180*/  @P0 BRA P1, `(.L_x_4) ;  /* 0x0000000000180947 */ /* 0x000fea0000800000 */
[----:B------:R-:W-:Y:S01]  /*0190*/  IMAD.MOV.U32 R8, RZ, RZ, R4 ;  /* 0x000000ffff087224 */ /* 0x000fe200078e0004 */
[----:B------:R-:W-:Y:S01]  /*01a0*/  MOV R0, 0x1d0 ;  /* 0x000001d000007802 */ /* 0x000fe20000000f00 */
[----:B------:R-:W-:-:S07]  /*01b0*/  IMAD.MOV.U32 R9, RZ, RZ, R5 ;  /* 0x000000ffff097224 */ /* 0x000fce00078e0005 */
[----:B------:R-:W-:Y:S05]  /*01c0*/  CALL.REL.NOINC `($__internal_1_$__cuda_sm20_div_rn_f64_full) ;  /* 0x0000000800587944 */ /* 0x000fea0003c00000 */
[----:B------:R-:W-:Y:S02]  /*01d0*/  IMAD.MOV.U32 R20, RZ, RZ, R26 ;  /* 0x000000ffff147224 */ /* 0x000fe400078e001a */
[----:B------:R-:W-:-:S07]  /*01e0*/  IMAD.MOV.U32 R21, RZ, RZ, R27 ;  /* 0x000000ffff157224 */ /* 0x000fce00078e001b */
.L_x_4:
[----:B------:R-:W0:Y:S01]  /*01f0*/  LDCU UR4, c[0x0][0x384] ;  /* 0x00007080ff0477ac */ /* 0x000e220008000800 */
[----:B------:R-:W-:Y:S01]  /*0200*/  IMAD.MOV.U32 R6, RZ, RZ, 0x1 ;  /* 0x00000001ff067424 */ /* 0x000fe200078e00ff */
[----:B------:R-:W1:Y:S01]  /*0210*/  LDC.64 R12, c[0x0][0x3a0] ;  /* 0x0000e800ff0c7b82 */ /* 0x000e620000000a00 */
[----:B0-----:R-:W0:Y:S01]  /*0220*/  I2F.F64 R4, UR4 ;  /* 0x0000000400047d12 */ /* 0x001e220008201c00 */
[----:B------:R-:W1:Y:S07]  /*0230*/  LDCU.64 UR4, c[0x0][0x398] ;  /* 0x00007300ff0477ac */ /* 0x000e6e0008000a00 */
[----:B0-----:R-:W0:Y:S02]  /*0240*/  MUFU.RCP64H R7, R5 ;  /* 0x0000000500077308 */ /* 0x001e240000001800 */
[----:B0-----:R-:W-:-:S08]  /*0250*/  DFMA R8, -R4, R6, 1 ;  /* 0x3ff000000408742b */ /* 0x001fd00000000106 */
[----:B------:R-:W-:-:S08]  /*0260*/  DFMA R8, R8, R8, R8 ;  /* 0x000000080808722b */ /* 0x000fd00000000008 */
[----:B------:R-:W-:Y:S02]  /*0270*/  DFMA R8, R6, R8, R6 ;  /* 0x000000080608722b */ /* 0x000fe40000000006 */
[----:B-1----:R-:W-:-:S06]  /*0280*/  DADD R6, -R12, UR4 ;  /* 0x000000040c067e29 */ /* 0x002fcc0008000100 */
[----:B------:R-:W-:-:S08]  /*0290*/  DFMA R10, -R4, R8, 1 ;  /* 0x3ff00000040a742b */ /* 0x000fd00000000108 */
[----:B------:R-:W-:-:S08]  /*02a0*/  DFMA R10, R8, R10, R8 ;  /* 0x0000000a080a722b */ /* 0x000fd00000000008 */
[----:B------:R-:W-:-:S08]  /*02b0*/  DMUL R22, |R6|, R10 ;  /* 0x0000000a06167228 */ /* 0x000fd00000000200 */
[--C-:B------:R-:W-:Y:S02]  /*02c0*/  DFMA R8, -R4, R22, |R6|.reuse ;  /* 0x000000160408722b */ /* 0x100fe40000000506 */
[----:B------:R-:W-:-:S06]  /*02d0*/  DADD R6, -RZ, |R6| ;  /* 0x00000000ff067229 */ /* 0x000fcc0000000506 */
[----:B------:R-:W-:-:S04]  /*02e0*/  DFMA R22, R10, R8, R22 ;  /* 0x000000080a16722b */ /* 0x000fc80000000016 */
[----:B------:R-:W-:-:S06]  /*02f0*/  FSETP.GEU.AND P1, PT, |R7|, 6.5827683646048100446e-37, PT ;  /* 0x036000000700780b */ /* 0x000fcc0003f2e200 */
[----:B------:R-:W-:-:S05]  /*0300*/  FFMA R0, RZ, R5, R23 ;  /* 0x00000005ff007223 */ /* 0x000fca0000000017 */
[----:B------:R-:W-:-:S13]  /*0310*/  FSETP.GT.AND P0, PT, |R0|, 1.469367938527859385e-39, PT ;  /* 0x001000000000780b */ /* 0x000fda0003f04200 */
[----:B------:R-:W-:Y:S05]  /*0320*/  @P0 BRA P1, `(.L_x_5) ;  /* 0x0000000000180947 */ /* 0x000fea0000800000 */
[----:B------:R-:W-:Y:S01]  /*0330*/  IMAD.MOV.U32 R8, RZ, RZ, R4 ;  /* 0x000000ffff087224 */ /* 0x000fe200078e0004 */
[----:B------:R-:W-:Y:S01]  /*0340*/  MOV R0, 0x370 ;  /* 0x0000037000007802 */ /* 0x000fe20000000f00 */
[----:B------:R-:W-:-:S07]  /*0350*/  IMAD.MOV.U32 R9, RZ, RZ, R5 ;  /* 0x000000ffff097224 */ /* 0x000fce00078e0005 */
[----:B------:R-:W-:Y:S05]  /*0360*/  CALL.REL.NOINC `($__internal_1_$__cuda_sm20_div_rn_f64_full) ;  /* 0x0000000400f07944 */ /* 0x000fea0003c00000 */
[----:B------:R-:W-:Y:S02]  /*0370*/  IMAD.MOV.U32 R22, RZ, RZ, R26 ;  /* 0x000000ffff167224 */ /* 0x000fe400078e001a */
[----:B------:R-:W-:-:S07]  /*0380*/  IMAD.MOV.U32 R23, RZ, RZ, R27 ;  /* 0x000000ffff177224 */ /* 0x000fce00078e001b */
.L_x_5:
[----:B------:R-:W0:Y:S01]  /*0390*/  LDCU UR4, c[0x0][0x380] ;  /* 0x00007000ff0477ac */ /* 0x000e220008000800 */
[----:B------:R-:W1:Y:S01]  /*03a0*/  LDCU.64 UR8, c[0x0][0x388] ;  /* 0x00007100ff0877ac */ /* 0x000e620008000a00 */
[----:B------:R-:W2:Y:S01]  /*03b0*/  LDCU.64 UR10, c[0x0][0x398] ;  /* 0x00007300ff0a77ac */ /* 0x000ea20008000a00 */
[----:B------:R-:W3:Y:S01]  /*03c0*/  LDCU.64 UR6, c[0x0][0x358] ;  /* 0x00006b00ff0677ac */ /* 0x000ee20008000a00 */
[----:B0-----:R-:W0:Y:S01]  /*03d0*/  I2F.U32.RP R0, UR4 ;  /* 0x0000000400007d06 */ /* 0x001e220008209000 */
[----:B------:R-:W-:-:S07]  /*03e0*/  ISETP.NE.U32.AND P2, PT, RZ, UR4, PT ;  /* 0x00000004ff007c0c */ /* 0x000fce000bf45070 */
[----:B0-----:R-:W0:Y:S02]  /*03f0*/  MUFU.RCP R0, R0 ;  /* 0x0000000000007308 */ /* 0x001e240000001000 */
[----:B0-----:R-:W-:-:S06]  /*0400*/  IADD3 R4, PT, PT, R0, 0xffffffe, RZ ;  /* 0x0ffffffe00047810 */ /* 0x001fcc0007ffe0ff */
[----:B------:R0:W4:Y:S02]  /*0410*/  F2I.FTZ.U32.TRUNC.NTZ R5, R4 ;  /* 0x0000000400057305 */ /* 0x000124000021f000 */
[----:B0-----:R-:W-:Y:S02]  /*0420*/  IMAD.MOV.U32 R4, RZ, RZ, RZ ;  /* 0x000000ffff047224 */ /* 0x001fe400078e00ff */
[----:B----4-:R-:W-:-:S04]  /*0430*/  IMAD.MOV R3, RZ, RZ, -R5 ;  /* 0x000000ffff037224 */ /* 0x010fc800078e0a05 */
[----:B------:R-:W-:-:S04]  /*0440*/  IMAD R3, R3, UR4, RZ ;  /* 0x0000000403037c24 */ /* 0x000fc8000f8e02ff */
[----:B------:R-:W-:-:S06]  /*0450*/  IMAD.HI.U32 R5, R5, R3, R4 ;  /* 0x0000000305057227 */ /* 0x000fcc00078e0004 */
[----:B------:R-:W-:-:S04]  /*0460*/  IMAD.HI.U32 R6, R5, R2, RZ ;  /* 0x0000000205067227 */ /* 0x000fc800078e00ff */
[----:B------:R-:W-:-:S04]  /*0470*/  IMAD.MOV R3, RZ, RZ, -R6 ;  /* 0x000000ffff037224 */ /* 0x000fc800078e0a06 */
[----:B------:R-:W-:-:S05]  /*0480*/  IMAD R3, R3, UR4, R2 ;  /* 0x0000000403037c24 */ /* 0x000fca000f8e0202 */
[----:B------:R-:W-:-:S13]  /*0490*/  ISETP.GE.U32.AND P0, PT, R3, UR4, PT ;  /* 0x0000000403007c0c */ /* 0x000fda000bf06070 */
[----:B------:R-:W-:Y:S02]  /*04a0*/  @P0 VIADD R3, R3, -UR4 ;  /* 0x8000000403030c36 */ /* 0x000fe40008000000 */
[----:B------:R-:W-:-:S03]  /*04b0*/  @P0 VIADD R6, R6, 0x1 ;  /* 0x0000000106060836 */ /* 0x000fc60000000000 */
[----:B------:R-:W-:-:S13]  /*04c0*/  ISETP.GE.U32.AND P1, PT, R3, UR4, PT ;  /* 0x0000000403007c0c */ /* 0x000fda000bf26070 */
[----:B------:R-:W-:Y:S01]  /*04d0*/  @P1 VIADD R6, R6, 0x1 ;  /* 0x0000000106061836 */ /* 0x000fe20000000000 */
[----:B------:R-:W-:-:S05]  /*04e0*/  @!P2 LOP3.LUT R6, RZ, UR4, RZ, 0x33, !PT ;  /* 0x00000004ff06ac12 */ /* 0x000fca000f8e33ff */
[----:B------:R-:W-:Y:S02]  /*04f0*/  IMAD.MOV R3, RZ, RZ, -R6 ;  /* 0x000000ffff037224 */ /* 0x000fe400078e0a06 */
[----:B------:R-:W2:Y:S02]  /*0500*/  I2F.F64.U32 R6, R6 ;  /* 0x0000000600067312 */ /* 0x000ea40000201800 */
[----:B------:R-:W-:Y:S01]  /*0510*/  IMAD R4, R3, UR4, R2 ;  /* 0x0000000403047c24 */ /* 0x000fe2000f8e0202 */
[----:B------:R-:W0:Y:S01]  /*0520*/  LDCU UR4, c[0x0][0x3a8] ;  /* 0x00007500ff0477ac */ /* 0x000e220008000800 */
[----:B------:R-:W-:-:S04]  /*0530*/  IMAD.MOV.U32 R3, RZ, RZ, -0x1 ;  /* 0xffffffffff037424 */ /* 0x000fc800078e00ff */
[----:B------:R-:W1:Y:S01]  /*0540*/  I2F.F64.U32 R4, R4 ;  /* 0x0000000400047312 */ /* 0x000e620000201800 */
[----:B--2---:R-:W-:Y:S01]  /*0550*/  DFMA R22, R6, R22, UR10 ;  /* 0x0000000a06167e2b */ /* 0x004fe20008000016 */
[----:B0-----:R-:W-:Y:S01]  /*0560*/  UISETP.NE.AND UP0, UPT, UR4, URZ, UPT ;  /* 0x000000ff0400728c */ /* 0x001fe2000bf05270 */
[----:B-1----:R-:W-:-:S08]  /*0570*/  DFMA R20, R4, R20, UR8 ;  /* 0x0000000804147e2b */ /* 0x002fd00008000014 */
[----:B---3--:R-:W-:Y:S05]  /*0580*/  BRA.U !UP0, `(.L_x_6) ;  /* 0x0000000508587547 */ /* 0x008fea000b800000 */
[----:B------:R-:W-:Y:S01]  /*0590*/  UIADD3 UR4, UPT, UPT, UR4, -0x1, URZ ;  /* 0xffffffff04047890 */ /* 0x000fe2000fffe0ff */
[----:B------:R-:W-:Y:S01]  /*05a0*/  BSSY.RECONVERGENT B0, `(.L_x_6) ;  /* 0x0000054000007945 */ /* 0x000fe20003800200 */
[----:B------:R-:W-:Y:S01]  /*05b0*/  IMAD.MOV.U32 R4, RZ, RZ, RZ ;  /* 0x000000ffff047224 */ /* 0x000fe200078e00ff */
[----:B------:R-:W-:Y:S02]  /*05c0*/  CS2R R18, SRZ ;  /* 0x0000000000127805 */ /* 0x000fe4000001ff00 */
[----:B------:R-:W-:Y:S01]  /*05d0*/  CS2R R16, SRZ ;  /* 0x0000000000107805 */ /* 0x000fe2000001ff00 */
[----:B------:R-:W0:Y:S01]  /*05e0*/  LDCU UR8, c[0x0][0x3a8] ;  /* 0x00007500ff0877ac */ /* 0x000e220008000800 */
[----:B------:R-:W-:-:S07]  /*05f0*/  MOV R3, UR4 ;  /* 0x0000000400037c02 */ /* 0x000fce0008000f00 */
.L_x_13:
[----:B------:R-:W-:Y:S01]  /*0600*/  DADD R10, -RZ, |R18| ;  /* 0x00000000ff0a7229 */ /* 0x000fe20000000512 */
[----:B------:R-:W-:Y:S01]  /*0610*/  IMAD.MOV.U32 R6, RZ, RZ, 0x1 ;  /* 0x00000001ff067424 */ /* 0x000fe200078e00ff */
[--C-:B------:R-:W-:Y:S01]  /*0620*/  DADD R12, -RZ, |R16|.reuse ;  /* 0x00000000ff0c7229 */ /* 0x100fe20000000510 */
[----:B------:R-:W-:Y:S01]  /*0630*/  BSSY.RECONVERGENT B1, `(.L_x_7) ;  /* 0x000001b000017945 */ /* 0x000fe20003800200 */
[----:B------:R-:W-:-:S08]  /*0640*/  DSETP.GT.AND P0, PT, |R18|, |R16|, PT ;  /* 0x400000101200722a */ /* 0x000fd00003f04200 */
[----:B------:R-:W-:Y:S02]  /*0650*/  FSEL R15, R11, R13, P0 ;  /* 0x0000000d0b0f7208 */ /* 0x000fe40000000000 */
[----:B------:R-:W-:Y:S02]  /*0660*/  FSEL R14, R10, R12, P0 ;  /* 0x0000000c0a0e7208 */ /* 0x000fe40000000000 */
[----:B------:R-:W1:Y:S01]  /*0670*/  MUFU.RCP64H R7, R15 ;  /* 0x0000000f00077308 */ /* 0x000e620000001800 */
[----:B------:R-:W-:Y:S02]  /*0680*/  FSEL R12, R12, R10, P0 ;  /* 0x0000000a0c0c7208 */ /* 0x000fe40000000000 */
[----:B------:R-:W-:-:S04]  /*0690*/  FSEL R13, R13, R11, P0 ;  /* 0x0000000b0d0d7208 */ /* 0x000fc80000000000 */
[----:B------:R-:W-:Y:S01]  /*06a0*/  FSETP.GEU.AND P1, PT, |R13|, 6.5827683646048100446e-37, PT ;  /* 0x036000000d00780b */ /* 0x000fe20003f2e200 */
[----:B-1----:R-:W-:-:S08]  /*06b0*/  DFMA R8, -R14, R6, 1 ;  /* 0x3ff000000e08742b */ /* 0x002fd00000000106 */
[----:B------:R-:W-:-:S08]  /*06c0*/  DFMA R8, R8, R8, R8 ;  /* 0x000000080808722b */ /* 0x000fd00000000008 */
[----:B------:R-:W-:-:S08]  /*06d0*/  DFMA R8, R6, R8, R6 ;  /* 0x000000080608722b */ /* 0x000fd00000000006 */
[----:B------:R-:W-:-:S08]  /*06e0*/  DFMA R6, -R14, R8, 1 ;  /* 0x3ff000000e06742b */ /* 0x000fd00000000108 */
[----:B------:R-:W-:-:S08]  /*06f0*/  DFMA R6, R8, R6, R8 ;  /* 0x000000060806722b */ /* 0x000fd00000000008 */
[----:B------:R-:W-:-:S08]  /*0700*/  DMUL R8, R6, R12 ;  /* 0x0000000c06087228 */ /* 0x000fd00000000000 */
[----:B------:R-:W-:-:S08]  /*0710*/  DFMA R10, -R14, R8, R12 ;  /* 0x000000080e0a722b */ /* 0x000fd0000000010c */
[----:B------:R-:W-:-:S10]  /*0720*/  DFMA R6, R6, R10, R8 ;  /* 0x0000000a0606722b */ /* 0x000fd40000000008 */
[----:B------:R-:W-:-:S05]  /*0730*/  FFMA R0, RZ, R15, R7 ;  /* 0x0000000fff007223 */ /* 0x000fca0000000007 */
[----:B------:R-:W-:-:S13]  /*0740*/  FSETP.GT.AND P0, PT, |R0|, 1.469367938527859385e-39, PT ;  /* 0x001000000000780b */ /* 0x000fda0003f04200 */
[----:B------:R-:W-:Y:S05]  /*0750*/  @P0 BRA P1, `(.L_x_8) ;  /* 0x0000000000200947 */ /* 0x000fea0000800000 */
[----:B------:R-:W-:Y:S01]  /*0760*/  IMAD.MOV.U32 R8, RZ, RZ, R14 ;  /* 0x000000ffff087224 */ /* 0x000fe200078e000e */
[----:B------:R-:W-:Y:S01]  /*0770*/  MOV R0, 0x7c0 ;  /* 0x000007c000007802 */ /* 0x000fe20000000f00 */
[----:B------:R-:W-:Y:S02]  /*0780*/  IMAD.MOV.U32 R9, RZ, RZ, R15 ;  /* 0x000000ffff097224 */ /* 0x000fe400078e000f */
[----:B------:R-:W-:Y:S02]  /*0790*/  IMAD.MOV.U32 R6, RZ, RZ, R12 ;  /* 0x000000ffff067224 */ /* 0x000fe400078e000c */
[----:B------:R-:W-:-:S07]  /*07a0*/  IMAD.MOV.U32 R7, RZ, RZ, R13 ;  /* 0x000000ffff077224 */ /* 0x000fce00078e000d */
[----:B0-----:R-:W-:Y:S05]  /*07b0*/  CALL.REL.NOINC `($__internal_1_$__cuda_sm20_div_rn_f64_full) ;  /* 0x0000000000dc7944 */ /* 0x001fea0003c00000 */
[----:B------:R-:W-:Y:S02]  /*07c0*/  IMAD.MOV.U32 R6, RZ, RZ, R26 ;  /* 0x000000ffff067224 */ /* 0x000fe400078e001a */
[----:B------:R-:W-:-:S07]  /*07d0*/  IMAD.MOV.U32 R7, RZ, RZ, R27 ;  /* 0x000000ffff077224 */ /* 0x000fce00078e001b */
.L_x_8:
[----:B0-----:R-:W-:Y:S05]  /*07e0*/  BSYNC.RECONVERGENT B1 ;  /* 0x0000000000017941 */ /* 0x001fea0003800200 */
.L_x_7:
[----:B------:R-:W-:Y:S01]  /*07f0*/  DFMA R8, R6, R6, 1 ;  /* 0x3ff000000608742b */ /* 0x000fe20000000006 */
[----:B------:R-:W-:Y:S01]  /*0800*/  IMAD.MOV.U32 R24, RZ, RZ, 0x0 ;  /* 0x00000000ff187424 */ /* 0x000fe200078e00ff */
[----:B------:R-:W-:Y:S01]  /*0810*/  MOV R25, 0x3fd80000 ;  /* 0x3fd8000000197802 */ /* 0x000fe20000000f00 */
[----:B------:R-:W-:Y:S03]  /*0820*/  BSSY.RECONVERGENT B1, `(.L_x_9) ;  /* 0x0000011000017945 */ /* 0x000fe60003800200 */
[----:B------:R-:W0:Y:S04]  /*0830*/  MUFU.RSQ64H R7, R9 ;  /* 0x0000000900077308 */ /* 0x000e280000001c00 */
[----:B------:R-:W-:-:S05]  /*0840*/  VIADD R6, R9, 0xfcb00000 ;  /* 0xfcb0000009067836 */ /* 0x000fca0000000000 */
[----:B------:R-:W-:Y:S01]  /*0850*/  ISETP.GE.U32.AND P0, PT, R6, 0x7ca00000, PT ;  /* 0x7ca000000600780c */ /* 0x000fe20003f06070 */
[----:B0-----:R-:W-:-:S08]  /*0860*/  DMUL R10, R6, R6 ;  /* 0x00000006060a7228 */ /* 0x001fd00000000000 */
[----:B------:R-:W-:-:S08]  /*0870*/  DFMA R10, R8, -R10, 1 ;  /* 0x3ff00000080a742b */ /* 0x000fd0000000080a */
[----:B------:R-:W-:Y:S02]  /*0880*/  DFMA R24, R10, R24, 0.5 ;  /* 0x3fe000000a18742b */ /* 0x000fe40000000018 */
[----:B------:R-:W-:-:S08]  /*0890*/  DMUL R10, R6, R10 ;  /* 0x0000000a060a7228 */ /* 0x000fd00000000000 */
[----:B------:R-:W-:-:S08]  /*08a0*/  DFMA R30, R24, R10, R6 ;  /* 0x0000000a181e722b */ /* 0x000fd00000000006 */
[----:B------:R-:W-:Y:S02]  /*08b0*/  DMUL R10, R8, R30 ;  /* 0x0000001e080a7228 */ /* 0x000fe40000000000 */
[----:B------:R-:W-:Y:S02]  /*08c0*/  VIADD R29, R31, 0xfff00000 ;  /* 0xfff000001f1d7836 */ /* 0x000fe40000000000 */
[----:B------:R-:W-:-:S04]  /*08d0*/  IMAD.MOV.U32 R28, RZ, RZ, R30 ;  /* 0x000000ffff1c7224 */ /* 0x000fc800078e001e */
[----:B------:R-:W-:-:S08]  /*08e0*/  DFMA R24, R10, -R10, R8 ;  /* 0x8000000a0a18722b */ /* 0x000fd00000000008 */
[----:B------:R-:W-:Y:S01]  /*08f0*/  DFMA R26, R24, R28, R10 ;  /* 0x0000001c181a722b */ /* 0x000fe2000000000a */
[----:B------:R-:W-:Y:S10]  /*0900*/  @!P0 BRA `(.L_x_10) ;  /* 0x0000000000088947 */ /* 0x000ff40003800000 */
[----:B------:R-:W-:-:S07]  /*0910*/  MOV R0, 0x930 ;  /* 0x0000093000007802 */ /* 0x000fce0000000f00 */
[----:B------:R-:W-:Y:S05]  /*0920*/  CALL.REL.NOINC `($__internal_2_$__cuda_sm20_dsqrt_rn_f64_mediumpath_v1) ;  /* 0x0000000400ec7944 */ /* 0x000fea0003c00000 */
.L_x_10:
[----:B------:R-:W-:Y:S05]  /*0930*/  BSYNC.RECONVERGENT B1 ;  /* 0x0000000000017941 */ /* 0x000fea0003800200 */
.L_x_9:
[----:B------:R-:W-:Y:S01]  /*0940*/  DMUL R26, R14, R26 ;  /* 0x0000001a0e1a7228 */ /* 0x000fe20000000000 */
[----:B------:R-:W-:Y:S01]  /*0950*/  UMOV UR4, 0xffffffff ;  /* 0xffffffff00047882 */ /* 0x000fe20000000000 */
[----:B------:R-:W-:Y:S01]  /*0960*/  DADD R6, |R16|, |R18| ;  /* 0x0000000010067229 */ /* 0x000fe20000000612 */
[----:B------:R-:W-:Y:S01]  /*0970*/  UMOV UR5, 0x7fefffff ;  /* 0x7fefffff00057882 */ /* 0x000fe20000000000 */
[C---:B------:R-:W-:Y:S02]  /*0980*/  DSETP.NEU.AND P1, PT, R14.reuse, RZ, PT ;  /* 0x000000ff0e00722a */ /* 0x040fe40003f2d000 */
[----:B------:R-:W-:-:S06]  /*0990*/  DSETP.GT.AND P0, PT, R14, UR4, PT ;  /* 0x000000040e007e2a */ /* 0x000fcc000bf04000 */
[C---:B------:R-:W-:Y:S02]  /*09a0*/  FSEL R5, R6.reuse, R26, P0 ;  /* 0x0000001a06057208 */ /* 0x040fe40000000000 */
[C---:B------:R-:W-:Y:S01]  /*09b0*/  FSEL R9, R7.reuse, R27, P0 ;  /* 0x0000001b07097208 */ /* 0x040fe20000000000 */
[----:B------:R-:W-:Y:S01]  /*09c0*/  DSETP.GT.AND P0, PT, R12, UR4, PT ;  /* 0x000000040c007e2a */ /* 0x000fe2000bf04000 */
[----:B------:R-:W-:Y:S02]  /*09d0*/  FSEL R5, R6, R5, !P1 ;  /* 0x0000000506057208 */ /* 0x000fe40004800000 */
[----:B------:R-:W-:-:S03]  /*09e0*/  FSEL R9, R7, R9, !P1 ;  /* 0x0000000907097208 */ /* 0x000fc60004800000 */
[----:B------:R-:W-:Y:S02]  /*09f0*/  FSEL R6, R6, R5, P0 ;  /* 0x0000000506067208 */ /* 0x000fe40000000000 */
[----:B------:R-:W-:-:S06]  /*0a00*/  FSEL R7, R7, R9, P0 ;  /* 0x0000000907077208 */ /* 0x000fcc0000000000 */
[----:B------:R-:W-:-:S14]  /*0a10*/  DSETP.GEU.AND P0, PT, R6, 2, PT ;  /* 0x400000000600742a */ /* 0x000fdc0003f0e000 */
[----:B------:R-:W-:Y:S05]  /*0a20*/  @P0 BRA `(.L_x_11) ;  /* 0x0000000000280947 */ /* 0x000fea0003800000 */
[----:B------:R-:W-:Y:S01]  /*0a30*/  VIADD R4, R4, 0x1 ;  /* 0x0000000104047836 */ /* 0x000fe20000000000 */
[C---:B------:R-:W-:Y:S02]  /*0a40*/  DMUL R8, R16.reuse, R18 ;  /* 0x0000001210087228 */ /* 0x040fe40000000000 */
[----:B------:R-:W-:Y:S02]  /*0a50*/  DMUL R6, R16, R16 ;  /* 0x0000001010067228 */ /* 0x000fe40000000000 */
[----:B------:R-:W-:-:S04]  /*0a60*/  ISETP.NE.AND P0, PT, R4, UR8, PT ;  /* 0x0000000804007c0c */ /* 0x000fc8000bf05270 */
[-C--:B------:R-:W-:Y:S02]  /*0a70*/  DFMA R8, R16, R18.reuse, R8 ;  /* 0x000000121008722b */ /* 0x080fe40000000008 */
[----:B------:R-:W-:-:S07]  /*0a80*/  DFMA R6, R18, R18, -R6 ;  /* 0x000000121206722b */ /* 0x000fce0000000806 */
[----:B------:R-:W-:Y:S05]  /*0a90*/  @!P0 BRA `(.L_x_12) ;  /* 0x0000000000108947 */ /* 0x000fea0003800000 */
[----:B------:R-:W-:Y:S02]  /*0aa0*/  DADD R18, R20, R6 ;  /* 0x0000000014127229 */ /* 0x000fe40000000006 */
[----:B------:R-:W-:Y:S01]  /*0ab0*/  DADD R16, R22, R8 ;  /* 0x0000000016107229 */ /* 0x000fe20000000008 */
[----:B------:R-:W-:Y:S10]  /*0ac0*/  BRA `(.L_x_13) ;  /* 0xfffffff800cc7947 */ /* 0x000ff4000383ffff */
.L_x_11:
[----:B------:R-:W-:-:S07]  /*0ad0*/  VIADD R3, R4, 0xffffffff ;  /* 0xffffffff04037836 */ /* 0x000fce0000000000 */
.L_x_12:
[----:B------:R-:W-:Y:S05]  /*0ae0*/  BSYNC.RECONVERGENT B0 ;  /* 0x0000000000007941 */ /* 0x000fea0003800200 */
.L_x_6:
[----:B------:R-:W0:Y:S02]  /*0af0*/  LDC.64 R4, c[0x0][0x3b0] ;  /* 0x0000ec00ff047b82 */ /* 0x000e240000000a00 */
[----:B0-----:R-:W-:-:S05]  /*0b00*/  IMAD.WIDE.U32 R4, R2, 0x4, R4 ;  /* 0x0000000402047825 */ /* 0x001fca00078e0004 */
[----:B------:R-:W-:Y:S01]  /*0b10*/  STG.E desc[UR6][R4.64], R3 ;  /* 0x0000000304007986 */ /* 0x000fe2000c101906 */
[----:B------:R-:W-:Y:S05]  /*0b20*/  EXIT ;  /* 0x000000000000794d */ /* 0x000fea0003800000 */
        .weak           $__internal_1_$__cuda_sm20_div_rn_f64_full
        .type           $__internal_1_$__cuda_sm20_div_rn_f64_full,@function
        .size           $__internal_1_$__cuda_sm20_div_rn_f64_full,($__internal_2_$__cuda_sm20_dsqrt_rn_f64_mediumpath_v1 - $__internal_1_$__cuda_sm20_div_rn_f64_full)
$__internal_1_$__cuda_sm20_div_rn_f64_full:
[C---:B------:R-:W-:Y:S01]  /*0b30*/  FSETP.GEU.AND P0, PT, |R9|.reuse, 1.469367938527859385e-39, PT ;  /* 0x001000000900780b */ /* 0x040fe20003f0e200 */
[----:B------:R-:W-:Y:S01]  /*0b40*/  IMAD.MOV.U32 R24, RZ, RZ, 0x1 ;  /* 0x00000001ff187424 */ /* 0x000fe200078e00ff */
[----:B------:R-:W-:Y:S01]  /*0b50*/  LOP3.LUT R10, R9, 0x800fffff, RZ, 0xc0, !PT ;  /* 0x800fffff090a7812 */ /* 0x000fe200078ec0ff */
[----:B------:R-:W-:Y:S01]  /*0b60*/  IMAD.MOV.U32 R32, RZ, RZ, 0x1ca00000 ;  /* 0x1ca00000ff207424 */ /* 0x000fe200078e00ff */
[C---:B------:R-:W-:Y:S01]  /*0b70*/  FSETP.GEU.AND P2, PT, |R7|.reuse, 1.469367938527859385e-39, PT ;  /* 0x001000000700780b */ /* 0x040fe20003f4e200 */
[----:B------:R-:W-:Y:S01]  /*0b80*/  BSSY.RECONVERGENT B2, `(.L_x_14) ;  /* 0x0000052000027945 */ /* 0x000fe20003800200 */
[----:B------:R-:W-:Y:S01]  /*0b90*/  LOP3.LUT R11, R10, 0x3ff00000, RZ, 0xfc, !PT ;  /* 0x3ff000000a0b7812 */ /* 0x000fe200078efcff */
[----:B------:R-:W-:Y:S01]  /*0ba0*/  IMAD.MOV.U32 R10, RZ, RZ, R8 ;  /* 0x000000ffff0a7224 */ /* 0x000fe200078e0008 */
[----:B------:R-:W-:Y:S02]  /*0bb0*/  LOP3.LUT R5, R7, 0x7ff00000, RZ, 0xc0, !PT ;  /* 0x7ff0000007057812 */ /* 0x000fe400078ec0ff */
[----:B------:R-:W-:-:S03]  /*0bc0*/  LOP3.LUT R34, R9, 0x7ff00000, RZ, 0xc0, !PT ;  /* 0x7ff0000009227812 */ /* 0x000fc600078ec0ff */
[----:B------:R-:W-:Y:S01]  /*0bd0*/  @!P0 DMUL R10, R8, 8.98846567431157953865e+307 ;  /* 0x7fe00000080a8828 */ /* 0x000fe20000000000 */
[----:B------:R-:W-:-:S03]  /*0be0*/  ISETP.GE.U32.AND P1, PT, R5, R34, PT ;  /* 0x000000220500720c */ /* 0x000fc60003f26070 */
[----:B------:R-:W-:Y:S02]  /*0bf0*/  @!P2 LOP3.LUT R28, R9, 0x7ff00000, RZ, 0xc0, !PT ;  /* 0x7ff00000091ca812 */ /* 0x000fe400078ec0ff */
[----:B------:R-:W0:Y:S02]  /*0c00*/  MUFU.RCP64H R25, R11 ;  /* 0x0000000b00197308 */ /* 0x000e240000001800 */
[----:B------:R-:W-:Y:S02]  /*0c10*/  @!P2 ISETP.GE.U32.AND P3, PT, R5, R28, PT ;  /* 0x0000001c0500a20c */ /* 0x000fe40003f66070 */
[----:B------:R-:W-:Y:S02]  /*0c20*/  @!P0 LOP3.LUT R34, R11, 0x7ff00000, RZ, 0xc0, !PT ;  /* 0x7ff000000b228812 */ /* 0x000fe400078ec0ff */
[----:B------:R-:W-:-:S04]  /*0c30*/  @!P2 SEL R29, R32, 0x63400000, !P3 ;  /* 0x63400000201da807 */ /* 0x000fc80005800000 */
[----:B------:R-:W-:-:S04]  /*0c40*/  @!P2 LOP3.LUT R30, R29, 0x80000000, R7, 0xf8, !PT ;  /* 0x800000001d1ea812 */ /* 0x000fc800078ef807 */
[----:B------:R-:W-:Y:S01]  /*0c50*/  @!P2 LOP3.LUT R31, R30, 0x100000, RZ, 0xfc, !PT ;  /* 0x001000001e1fa812 */ /* 0x000fe200078efcff */
[----:B------:R-:W-:Y:S01]  /*0c60*/  @!P2 IMAD.MOV.U32 R30, RZ, RZ, RZ ;  /* 0x000000ffff1ea224 */ /* 0x000fe200078e00ff */
[----:B0-----:R-:W-:-:S08]  /*0c70*/  DFMA R26, R24, -R10, 1 ;  /* 0x3ff00000181a742b */ /* 0x001fd0000000080a */
[----:B------:R-:W-:-:S08]  /*0c80*/  DFMA R26, R26, R26, R26 ;  /* 0x0000001a1a1a722b */ /* 0x000fd0000000001a */
[----:B------:R-:W-:Y:S01]  /*0c90*/  DFMA R26, R24, R26, R24 ;  /* 0x0000001a181a722b */ /* 0x000fe20000000018 */
[----:B------:R-:W-:Y:S01]  /*0ca0*/  SEL R25, R32, 0x63400000, !P1 ;  /* 0x6340000020197807 */ /* 0x000fe20004800000 */
[----:B------:R-:W-:-:S03]  /*0cb0*/  IMAD.MOV.U32 R24, RZ, RZ, R6 ;  /* 0x000000ffff187224 */ /* 0x000fc600078e0006 */
[----:B------:R-:W-:-:S03]  /*0cc0*/  LOP3.LUT R25, R25, 0x800fffff, R7, 0xf8, !PT ;  /* 0x800fffff19197812 */ /* 0x000fc600078ef807 */
[----:B------:R-:W-:-:S03]  /*0cd0*/  DFMA R28, R26, -R10, 1 ;  /* 0x3ff000001a1c742b */ /* 0x000fc6000000080a */
[----:B------:R-:W-:-:S05]  /*0ce0*/  @!P2 DFMA R24, R24, 2, -R30 ;  /* 0x400000001818a82b */ /* 0x000fca000000081e */
[----:B------:R-:W-:-:S08]  /*0cf0*/  DFMA R26, R26, R28, R26 ;  /* 0x0000001c1a1a722b */ /* 0x000fd0000000001a */
[----:B------:R-:W-:-:S08]  /*0d00*/  DMUL R28, R26, R24 ;  /* 0x000000181a1c7228 */ /* 0x000fd00000000000 */
[----:B------:R-:W-:-:S08]  /*0d10*/  DFMA R30, R28, -R10, R24 ;  /* 0x8000000a1c1e722b */ /* 0x000fd00000000018 */
[----:B------:R-:W-:Y:S01]  /*0d20*/  DFMA R30, R26, R30, R28 ;  /* 0x0000001e1a1e722b */ /* 0x000fe2000000001c */
[----:B------:R-:W-:Y:S01]  /*0d30*/  MOV R29, R5 ;  /* 0x00000005001d7202 */ /* 0x000fe20000000f00 */
[----:B------:R-:W-:Y:S01]  /*0d40*/  VIADD R27, R34, 0xffffffff ;  /* 0xffffffff221b7836 */ /* 0x000fe20000000000 */
[----:B------:R-:W-:-:S05]  /*0d50*/  @!P2 LOP3.LUT R29, R25, 0x7ff00000, RZ, 0xc0, !PT ;  /* 0x7ff00000191da812 */ /* 0x000fca00078ec0ff */
[----:B------:R-:W-:-:S05]  /*0d60*/  VIADD R26, R29, 0xffffffff ;  /* 0xffffffff1d1a7836 */ /* 0x000fca0000000000 */
[----:B------:R-:W-:-:S04]  /*0d70*/  ISETP.GT.U32.AND P0, PT, R26, 0x7feffffe, PT ;  /* 0x7feffffe1a00780c */ /* 0x000fc80003f04070 */
[----:B------:R-:W-:-:S13]  /*0d80*/  ISETP.GT.U32.OR P0, PT, R27, 0x7feffffe, P0 ;  /* 0x7feffffe1b00780c */ /* 0x000fda0000704470 */
[----:B------:R-:W-:Y:S05]  /*0d90*/  @P0 BRA `(.L_x_15) ;  /* 0x00000000006c0947 */ /* 0x000fea0003800000 */
[----:B------:R-:W-:-:S04]  /*0da0*/  LOP3.LUT R26, R9, 0x7ff00000, RZ, 0xc0, !PT ;  /* 0x7ff00000091a7812 */ /* 0x000fc800078ec0ff */
[CC--:B------:R-:W-:Y:S02]  /*0db0*/  VIADDMNMX R6, R5.reuse, -R26.reuse, 0xb9600000, !PT ;  /* 0xb960000005067446 */ /* 0x0c0fe4000780091a */
[----:B------:R-:W-:Y:S02]  /*0dc0*/  ISETP.GE.U32.AND P0, PT, R5, R26, PT ;  /* 0x0000001a0500720c */ /* 0x000fe40003f06070 */
[----:B------:R-:W-:Y:S01]  /*0dd0*/  VIMNMX R5, PT, PT, R6, 0x46a00000, PT ;  /* 0x46a0000006057848 */ /* 0x000fe20003fe0100 */
[----:B------:R-:W-:Y:S01]  /*0de0*/  IMAD.MOV.U32 R6, RZ, RZ, RZ ;  /* 0x000000ffff067224 */ /* 0x000fe200078e00ff */
[----:B------:R-:W-:-:S05]  /*0df0*/  SEL R32, R32, 0x63400000, !P0 ;  /* 0x6340000020207807 */ /* 0x000fca0004000000 */
[----:B------:R-:W-:-:S04]  /*0e00*/  IMAD.IADD R5, R5, 0x1, -R32 ;  /* 0x0000000105057824 */ /* 0x000fc800078e0a20 */
[----:B------:R-:W-:-:S06]  /*0e10*/  VIADD R7, R5, 0x7fe00000 ;  /* 0x7fe0000005077836 */ /* 0x000fcc0000000000 */
[----:B------:R-:W-:-:S10]  /*0e20*/  DMUL R26, R30, R6 ;  /* 0x000000061e1a7228 */ /* 0x000fd40000000000 */
[----:B------:R-:W-:-:S13]  /*0e30*/  FSETP.GTU.AND P0, PT, |R27|, 1.469367938527859385e-39, PT ;  /* 0x001000001b00780b */ /* 0x000fda0003f0c200 */
[----:B------:R-:W-:Y:S05]  /*0e40*/  @P0 BRA `(.L_x_16) ;  /* 0x0000000000940947 */ /* 0x000fea0003800000 */
[----:B------:R-:W-:Y:S01]  /*0e50*/  DFMA R10, R30, -R10, R24 ;  /* 0x8000000a1e0a722b */ /* 0x000fe20000000018 */
[----:B------:R-:W-:-:S09]  /*0e60*/  IMAD.MOV.U32 R8, RZ, RZ, RZ ;  /* 0x000000ffff087224 */ /* 0x000fd200078e00ff */
[C---:B------:R-:W-:Y:S02]  /*0e70*/  FSETP.NEU.AND P0, PT, R11.reuse, RZ, PT ;  /* 0x000000ff0b00720b */ /* 0x040fe40003f0d000 */
[----:B------:R-:W-:-:S04]  /*0e80*/  LOP3.LUT R25, R11, 0x80000000, R9, 0x48, !PT ;  /* 0x800000000b197812 */ /* 0x000fc800078e4809 */
[----:B------:R-:W-:-:S07]  /*0e90*/  LOP3.LUT R9, R25, R7, RZ, 0xfc, !PT ;  /* 0x0000000719097212 */ /* 0x000fce00078efcff */
[----:B------:R-:W-:Y:S05]  /*0ea0*/  @!P0 BRA `(.L_x_16) ;  /* 0x00000000007c8947 */ /* 0x000fea0003800000 */
[----:B------:R-:W-:Y:S01]  /*0eb0*/  IMAD.MOV R7, RZ, RZ, -R5 ;  /* 0x000000ffff077224 */ /* 0x000fe200078e0a05 */
[----:B------:R-:W-:Y:S01]  /*0ec0*/  DMUL.RP R8, R30, R8 ;  /* 0x000000081e087228 */ /* 0x000fe20000008000 */
[----:B------:R-:W-:Y:S01]  /*0ed0*/  IMAD.MOV.U32 R6, RZ, RZ, RZ ;  /* 0x000000ffff067224 */ /* 0x000fe200078e00ff */
[----:B------:R-:W-:-:S05]  /*0ee0*/  IADD3 R5, PT, PT, -R5, -0x43300000, RZ ;  /* 0xbcd0000005057810 */ /* 0x000fca0007ffe1ff */
[----:B------:R-:W-:-:S03]  /*0ef0*/  DFMA R6, R26, -R6, R30 ;  /* 0x800000061a06722b */ /* 0x000fc6000000001e */
[----:B------:R-:W-:-:S07]  /*0f00*/  LOP3.LUT R25, R9, R25, RZ, 0x3c, !PT ;  /* 0x0000001909197212 */ /* 0x000fce00078e3cff */
[----:B------:R-:W-:-:S04]  /*0f10*/  FSETP.NEU.AND P0, PT, |R7|, R5, PT ;  /* 0x000000050700720b */ /* 0x000fc80003f0d200 */
[----:B------:R-:W-:Y:S02]  /*0f20*/  FSEL R26, R8, R26, !P0 ;  /* 0x0000001a081a7208 */ /* 0x000fe40004000000 */
[----:B------:R-:W-:Y:S01]  /*0f30*/  FSEL R27, R25, R27, !P0 ;  /* 0x0000001b191b7208 */ /* 0x000fe20004000000 */
[----:B------:R-:W-:Y:S06]  /*0f40*/  BRA `(.L_x_16) ;  /* 0x0000000000547947 */ /* 0x000fec0003800000 */
.L_x_15:
[----:B------:R-:W-:-:S14]  /*0f50*/  DSETP.NAN.AND P0, PT, R6, R6, PT ;  /* 0x000000060600722a */ /* 0x000fdc0003f08000 */
[----:B------:R-:W-:Y:S05]  /*0f60*/  @P0 BRA `(.L_x_17) ;  /* 0x0000000000440947 */ /* 0x000fea0003800000 */
[----:B------:R-:W-:-:S14]  /*0f70*/  DSETP.NAN.AND P0, PT, R8, R8, PT ;  /* 0x000000080800722a */ /* 0x000fdc0003f08000 */
[----:B------:R-:W-:Y:S05]  /*0f80*/  @P0 BRA `(.L_x_18) ;  /* 0x0000000000300947 */ /* 0x000fea0003800000 */
[----:B------:R-:W-:Y:S01]  /*0f90*/  ISETP.NE.AND P0, PT, R29, R34, PT ;  /* 0x000000221d00720c */ /* 0x000fe20003f05270 */
[----:B------:R-:W-:Y:S01]  /*0fa0*/  IMAD.MOV.U32 R27, RZ, RZ, -0x80000 ;  /* 0xfff80000ff1b7424 */ /* 0x000fe200078e00ff */
[----:B------:R-:W-:-:S11]  /*0fb0*/  MOV R26, 0x0 ;  /* 0x00000000001a7802 */ /* 0x000fd60000000f00 */
[----:B------:R-:W-:Y:S05]  /*0fc0*/  @!P0 BRA `(.L_x_16) ;  /* 0x0000000000348947 */ /* 0x000fea0003800000 */
[----:B------:R-:W-:Y:S02]  /*0fd0*/  ISETP.NE.AND P0, PT, R29, 0x7ff00000, PT ;  /* 0x7ff000001d00780c */ /* 0x000fe40003f05270 */
[----:B------:R-:W-:Y:S02]  /*0fe0*/  LOP3.LUT R27, R7, 0x80000000, R9, 0x48, !PT ;  /* 0x80000000071b7812 */ /* 0x000fe400078e4809 */
[----:B------:R-:W-:-:S13]  /*0ff0*/  ISETP.EQ.OR P0, PT, R34, RZ, !P0 ;  /* 0x000000ff2200720c */ /* 0x000fda0004702670 */
[----:B------:R-:W-:Y:S01]  /*1000*/  @P0 LOP3.LUT R5, R27, 0x7ff00000, RZ, 0xfc, !PT ;  /* 0x7ff000001b050812 */ /* 0x000fe200078efcff */
[----:B------:R-:W-:Y:S02]  /*1010*/  @!P0 IMAD.MOV.U32 R26, RZ, RZ, RZ ;  /* 0x000000ffff1a8224 */ /* 0x000fe400078e00ff */
[----:B------:R-:W-:Y:S02]  /*1020*/  @P0 IMAD.MOV.U32 R26, RZ, RZ, RZ ;  /* 0x000000ffff1a0224 */ /* 0x000fe400078e00ff */
[----:B------:R-:W-:Y:S01]  /*1030*/  @P0 IMAD.MOV.U32 R27, RZ, RZ, R5 ;  /* 0x000000ffff1b0224 */ /* 0x000fe200078e0005 */
[----:B------:R-:W-:Y:S06]  /*1040*/  BRA `(.L_x_16) ;  /* 0x0000000000147947 */ /* 0x000fec0003800000 */
.L_x_18:
[----:B------:R-:W-:Y:S01]  /*1050*/  LOP3.LUT R27, R9, 0x80000, RZ, 0xfc, !PT ;  /* 0x00080000091b7812 */ /* 0x000fe200078efcff */
[----:B------:R-:W-:Y:S01]  /*1060*/  IMAD.MOV.U32 R26, RZ, RZ, R8 ;  /* 0x000000ffff1a7224 */ /* 0x000fe200078e0008 */
[----:B------:R-:W-:Y:S06]  /*1070*/  BRA `(.L_x_16) ;  /* 0x0000000000087947 */ /* 0x000fec0003800000 */
.L_x_17:
[----:B------:R-:W-:Y:S01]  /*1080*/  LOP3.LUT R27, R7, 0x80000, RZ, 0xfc, !PT ;  /* 0x00080000071b7812 */ /* 0x000fe200078efcff */
[----:B------:R-:W-:-:S07]  /*1090*/  IMAD.MOV.U32 R26, RZ, RZ, R6 ;  /* 0x000000ffff1a7224 */ /* 0x000fce00078e0006 */
.L_x_16:
[----:B------:R-:W-:Y:S05]  /*10a0*/  BSYNC.RECONVERGENT B2 ;  /* 0x0000000000027941 */ /* 0x000fea0003800200 */
.L_x_14:
[----:B------:R-:W-:Y:S02]  /*10b0*/  IMAD.MOV.U32 R6, RZ, RZ, R0 ;  /* 0x000000ffff067224 */ /* 0x000fe400078e0000 */
[----:B------:R-:W-:-:S04]  /*10c0*/  IMAD.MOV.U32 R7, RZ, RZ, 0x0 ;  /* 0x00000000ff077424 */ /* 0x000fc800078e00ff */
[----:B------:R-:W-:Y:S05]  /*10d0*/  RET.REL.NODEC R6 `(_Z18compute_mandelbrotiiddddjPjm) ;  /* 0xffffffec06c87950 */ /* 0x000fea0003c3ffff */
        .weak           $__internal_2_$__cuda_sm20_dsqrt_rn_f64_mediumpath_v1
        .type           $__internal_2_$__cuda_sm20_dsqrt_rn_f64_mediumpath_v1,@function
        .size           $__internal_2_$__cuda_sm20_dsqrt_rn_f64_mediumpath_v1,(.L_x_26 - $__internal_2_$__cuda_sm20_dsqrt_rn_f64_mediumpath_v1)
$__internal_2_$__cuda_sm20_dsqrt_rn_f64_mediumpath_v1:
[----:B------:R-:W-:Y:S01]  /*10e0*/  ISETP.GE.U32.AND P0, PT, R6, -0x3400000, PT ;  /* 0xfcc000000600780c */ /* 0x000fe20003f06070 */
[----:B------:R-:W-:Y:S01]  /*10f0*/  BSSY.RECONVERGENT B2, `(.L_x_19) ;  /* 0x0000028000027945 */ /* 0x000fe20003800200 */
[----:B------:R-:W-:Y:S01]  /*1100*/  IMAD.MOV.U32 R6, RZ, RZ, R8 ;  /* 0x000000ffff067224 */ /* 0x000fe200078e0008 */
[----:B------:R-:W-:Y:S01]  /*1110*/  MOV R28, R30 ;  /* 0x0000001e001c7202 */ /* 0x000fe20000000f00 */
[----:B------:R-:W-:Y:S02]  /*1120*/  IMAD.MOV.U32 R7, RZ, RZ, R9 ;  /* 0x000000ffff077224 */ /* 0x000fe400078e0009 */
[----:B------:R-:W-:Y:S02]  /*1130*/  IMAD.MOV.U32 R8, RZ, RZ, R24 ;  /* 0x000000ffff087224 */ /* 0x000fe400078e0018 */
[----:B------:R-:W-:-:S05]  /*1140*/  IMAD.MOV.U32 R9, RZ, RZ, R25 ;  /* 0x000000ffff097224 */ /* 0x000fca00078e0019 */
[----:B------:R-:W-:Y:S05]  /*1150*/  @!P0 BRA `(.L_x_20) ;  /* 0x0000000000208947 */ /* 0x000fea0003800000 */
[----:B------:R-:W-:-:S10]  /*1160*/  DFMA.RM R8, R8, R28, R10 ;  /* 0x0000001c0808722b */ /* 0x000fd4000000400a */
[----:B------:R-:W-:-:S05]  /*1170*/  IADD3 R10, P0, PT, R8, 0x1, RZ ;  /* 0x00000001080a7810 */ /* 0x000fca0007f1e0ff */
[----:B------:R-:W-:-:S06]  /*1180*/  IMAD.X R11, RZ, RZ, R9, P0 ;  /* 0x000000ffff0b7224 */ /* 0x000fcc00000e0609 */
[----:B------:R-:W-:-:S08]  /*1190*/  DFMA.RP R6, -R8, R10, R6 ;  /* 0x0000000a0806722b */ /* 0x000fd00000008106 */
[----:B------:R-:W-:-:S06]  /*11a0*/  DSETP.GT.AND P0, PT, R6, RZ, PT ;  /* 0x000000ff0600722a */ /* 0x000fcc0003f04000 */
[----:B------:R-:W-:Y:S02]  /*11b0*/  FSEL R8, R10, R8, P0 ;  /* 0x000000080a087208 */ /* 0x000fe40000000000 */
[----:B------:R-:W-:Y:S01]  /*11c0*/  FSEL R9, R11, R9, P0 ;  /* 0x000000090b097208 */ /* 0x000fe20000000000 */
[----:B------:R-:W-:Y:S06]  /*11d0*/  BRA `(.L_x_21) ;  /* 0x0000000000647947 */ /* 0x000fec0003800000 */
.L_x_20:
[----:B------:R-:W-:-:S14]  /*11e0*/  DSETP.NE.AND P0, PT, R6, RZ, PT ;  /* 0x000000ff0600722a */ /* 0x000fdc0003f05000 */
[----:B------:R-:W-:Y:S05]  /*11f0*/  @!P0 BRA `(.L_x_22) ;  /* 0x0000000000588947 */ /* 0x000fea0003800000 */
[----:B------:R-:W-:-:S13]  /*1200*/  ISETP.GE.AND P0, PT, R7, RZ, PT ;  /* 0x000000ff0700720c */ /* 0x000fda0003f06270 */
[----:B------:R-:W-:Y:S02]  /*1210*/  @!P0 IMAD.MOV.U32 R8, RZ, RZ, 0x0 ;  /* 0x00000000ff088424 */ /* 0x000fe400078e00ff */
[----:B------:R-:W-:Y:S01]  /*1220*/  @!P0 IMAD.MOV.U32 R9, RZ, RZ, -0x80000 ;  /* 0xfff80000ff098424 */ /* 0x000fe200078e00ff */
[----:B------:R-:W-:Y:S06]  /*1230*/  @!P0 BRA `(.L_x_21) ;  /* 0x00000000004c8947 */ /* 0x000fec0003800000 */
[----:B------:R-:W-:-:S13]  /*1240*/  ISETP.GT.AND P0, PT, R7, 0x7fefffff, PT ;  /* 0x7fefffff0700780c */ /* 0x000fda0003f04270 */
[----:B------:R-:W-:Y:S05]  /*1250*/  @P0 BRA `(.L_x_22) ;  /* 0x0000000000400947 */ /* 0x000fea0003800000 */
[----:B------:R-:W-:Y:S01]  /*1260*/  DMUL R6, R6, 8.11296384146066816958e+31 ;  /* 0x4690000006067828 */ /* 0x000fe20000000000 */
[----:B------:R-:W-:Y:S01]  /*1270*/  IMAD.MOV.U32 R8, RZ, RZ, RZ ;  /* 0x000000ffff087224 */ /* 0x000fe200078e00ff */
[----:B------:R-:W-:Y:S01]  /*1280*/  MOV R24, 0x0 ;  /* 0x0000000000187802 */ /* 0x000fe20000000f00 */
[----:B------:R-:W-:-:S03]  /*1290*/  IMAD.MOV.U32 R25, RZ, RZ, 0x3fd80000 ;  /* 0x3fd80000ff197424 */ /* 0x000fc600078e00ff */
[----:B------:R-:W0:Y:S02]  /*12a0*/  MUFU.RSQ64H R9, R7 ;  /* 0x0000000700097308 */ /* 0x000e240000001c00 */
[----:B0-----:R-:W-:-:S08]  /*12b0*/  DMUL R10, R8, R8 ;  /* 0x00000008080a7228 */ /* 0x001fd00000000000 */
[----:B------:R-:W-:-:S08]  /*12c0*/  DFMA R10, R6, -R10, 1 ;  /* 0x3ff00000060a742b */ /* 0x000fd0000000080a */
[----:B------:R-:W-:Y:S02]  /*12d0*/  DFMA R24, R10, R24, 0.5 ;  /* 0x3fe000000a18742b */ /* 0x000fe40000000018 */
[----:B------:R-:W-:-:S08]  /*12e0*/  DMUL R10, R8, R10 ;  /* 0x0000000a080a7228 */ /* 0x000fd00000000000 */
[----:B------:R-:W-:-:S08]  /*12f0*/  DFMA R10, R24, R10, R8 ;  /* 0x0000000a180a722b */ /* 0x000fd00000000008 */
[----:B------:R-:W-:Y:S02]  /*1300*/  DMUL R8, R6, R10 ;  /* 0x0000000a06087228 */ /* 0x000fe40000000000 */
[----:B------:R-:W-:-:S06]  /*1310*/  VIADD R11, R11, 0xfff00000 ;  /* 0xfff000000b0b7836 */ /* 0x000fcc0000000000 */
[----:B------:R-:W-:-:S08]  /*1320*/  DFMA R24, R8, -R8, R6 ;  /* 0x800000080818722b */ /* 0x000fd00000000006 */
[----:B------:R-:W-:-:S10]  /*1330*/  DFMA R8, R10, R24, R8 ;  /* 0x000000180a08722b */ /* 0x000fd40000000008 */
[----:B------:R-:W-:Y:S01]  /*1340*/  VIADD R9, R9, 0xfcb00000 ;  /* 0xfcb0000009097836 */ /* 0x000fe20000000000 */
[----:B------:R-:W-:Y:S06]  /*1350*/  BRA `(.L_x_21) ;  /* 0x0000000000047947 */ /* 0x000fec0003800000 */
.L_x_22:
[----:B------:R-:W-:-:S11]  /*1360*/  DADD R8, R6, R6 ;  /* 0x0000000006087229 */ /* 0x000fd60000000006 */
.L_x_21:
[----:B------:R-:W-:Y:S05]  /*1370*/  BSYNC.RECONVERGENT B2 ;  /* 0x0000000000027941 */ /* 0x000fea0003800200 */
.L_x_19:
[----:B------:R-:W-:Y:S02]  /*1380*/  IMAD.MOV.U32 R6, RZ, RZ, R0 ;  /* 0x000000ffff067224 */ /* 0x000fe400078e0000 */
[----:B------:R-:W-:Y:S02]  /*1390*/  IMAD.MOV.U32 R7, RZ, RZ, 0x0 ;  /* 0x00000000ff077424 */ /* 0x000fe400078e00ff */
[----:B------:R-:W-:Y:S02]  /*13a0*/  IMAD.MOV.U32 R26, RZ, RZ, R8 ;  /* 0x000000ffff1a7224 */ /* 0x000fe400078e0008 */
[----:B------:R-:W-:Y:S01]  /*13b0*/  IMAD.MOV.U32 R27, RZ, RZ, R9 ;  /* 0x000000ffff1b7224 */ /* 0x000fe200078e0009 */
[----:B------:R-:W-:Y:S06]  /*13c0*/  RET.REL.NODEC R6 `(_Z18compute_mandelbrotiiddddjPjm) ;  /* 0xffffffec060c7950 */ /* 0x000fec0003c3ffff */
.L_x_23:
        /* <DEDUP_REMOVED lines=11> */
.L_x_26:


//--------------------- .nv.shared.reserved.0     --------------------------
	.section	.nv.shared.reserved.0,"aw",@nobits
	.weak		__nv_reservedSMEM_offset_0_alias
	.size		__nv_reservedSMEM_offset_0_alias, 0, 64
	.other		__nv_reservedSMEM_offset_0_alias,@"STO_CUDA_RESERVED_SHARED STV_DEFAULT"
__nv_reservedSMEM_offset_0_alias:
	.zero		0
	.zero		64


//--------------------- .nv.constant0._Z14apply_colormapPKjjPKhmPhm --------------------------
	.section	.nv.constant0._Z14apply_colormapPKjjPKhmPhm,"a",@progbits
	.sectionflags	@""
	.align	4
.nv.constant0._Z14apply_colormapPKjjPKhmPhm:
	.zero		944


//--------------------- .nv.constant0._Z18compute_mandelbrotiiddddjPjm --------------------------
	.section	.nv.constant0._Z18compute_mandelbrotiiddddjPjm,"a",@progbits
	.sectionflags	@""
	.align	4
.nv.constant0._Z18compute_mandelbrotiiddddjPjm:
	.zero		960


//--------------------- SYMBOLS --------------------------

	.type		.nv.reservedSmem.offset0,@object
	.size		.nv.reservedSmem.offset0,0x4
